	.target	sm_90a

	.elftype	@"ET_EXEC"


//--------------------- .note.nv.tkinfo           --------------------------
	.section	.note.nv.tkinfo,"",@"SHT_NOTE"
	.sectionflags	@"SHF_NOTE_NV_TKINFO"
	.tkinfo
        /*0018*/ 	.word	0x00000002
        /*0030*/ 	.string	""
        /*0030*/ 	.string	"ptxas"
        /*0030*/ 	.string	"Cuda compilation tools, release 13.0, V13.0.88"
        /*0030*/ 	.string	"Build cuda_13.0.r13.0/compiler.36424714_0"
        /*0030*/ 	.string	"-arch sm_90a -m 64 "



//--------------------- .note.nv.cuinfo           --------------------------
	.section	.note.nv.cuinfo,"",@"SHT_NOTE"
	.sectionflags	@"SHF_NOTE_NV_CUINFO"
        /*0018*/ 	.short	0x0002
        /*001a*/ 	.short	0x005a
        /*001c*/ 	.short	0x0082
	.zero		2


//--------------------- .nv.info                  --------------------------
	.section	.nv.info,"",@"SHT_CUDA_INFO"
	.align	4


	//----- nvinfo : EIATTR_REGCOUNT
	.align		4
        /*0000*/ 	.byte	0x04, 0x2f
        /*0002*/ 	.short	(.L_15 - .L_14)
	.align		4
.L_14:
        /*0004*/ 	.word	index@(_ZN7cutlass13device_kernelINS_4gemm6kernel13GemmUniversalIN4cute5tupleIJiiiiEEENS1_10collective13CollectiveMmaINS1_34MainloopSm90TmaGmmaWarpSpecializedILi11ENS5_IJNS4_1CILi2EEESB_NSA_ILi1EEEEEENS1_35KernelTmaWarpSpecializedCooperativeEEENS5_IJNSA_ILi256EEENSA_ILi64EEENSA_ILi32EEEEEENS_10bfloat16_tENS5_IJlSC_lEEESK_SL_NS4_8TiledMMAINS4_8MMA_AtomIJNS4_4SM904GMMA27MMA_64x64x16_F32BF16BF16_SSILNSP_5MajorE0ELSR_0ELNSP_7ScaleInE1ELSS_1EEEEEENS4_6LayoutINS5_IJSB_SC_SC_EEENS5_IJSC_NSA_ILi0EEESX_EEEEENS5_IJNS4_10UnderscoreES10_S10_EEEEENS4_23SM90_TMA_LOAD_MULTICASTENS4_14ComposedLayoutINS4_7SwizzleILi2ELi4ELi3EEENS4_18smem_ptr_flag_bitsILi16EEENSV_INS5_IJNSA_ILi8EEESI_EEENS5_IJSI_SC_EEEEEEEvNS4_8identityES13_S1D_vS1E_EENS_8epilogue10collective6detail29Sm90TmaWarpSpecializedAdapterINS1H_15DefaultEpilogueISK_SL_SL_NS1G_6thread17LinearCombinationISK_Li1EffLNS1L_9ScaleType4KindE0ELNS_15FloatRoundStyleE2ESK_EENS1_15EpilogueDefaultEEEEEvvEEEEvNT_6ParamsE)
        /*0008*/ 	.word	0x000000a8


	//----- nvinfo : EIATTR_FRAME_SIZE
	.align		4
.L_15:
        /*000c*/ 	.byte	0x04, 0x11
        /*000e*/ 	.short	(.L_17 - .L_16)
	.align		4
.L_16:
        /*0010*/ 	.word	index@(_ZN7cutlass13device_kernelINS_4gemm6kernel13GemmUniversalIN4cute5tupleIJiiiiEEENS1_10collective13CollectiveMmaINS1_34MainloopSm90TmaGmmaWarpSpecializedILi11ENS5_IJNS4_1CILi2EEESB_NSA_ILi1EEEEEENS1_35KernelTmaWarpSpecializedCooperativeEEENS5_IJNSA_ILi256EEENSA_ILi64EEENSA_ILi32EEEEEENS_10bfloat16_tENS5_IJlSC_lEEESK_SL_NS4_8TiledMMAINS4_8MMA_AtomIJNS4_4SM904GMMA27MMA_64x64x16_F32BF16BF16_SSILNSP_5MajorE0ELSR_0ELNSP_7ScaleInE1ELSS_1EEEEEENS4_6LayoutINS5_IJSB_SC_SC_EEENS5_IJSC_NSA_ILi0EEESX_EEEEENS5_IJNS4_10UnderscoreES10_S10_EEEEENS4_23SM90_TMA_LOAD_MULTICASTENS4_14ComposedLayoutINS4_7SwizzleILi2ELi4ELi3EEENS4_18smem_ptr_flag_bitsILi16EEENSV_INS5_IJNSA_ILi8EEESI_EEENS5_IJSI_SC_EEEEEEEvNS4_8identityES13_S1D_vS1E_EENS_8epilogue10collective6detail29Sm90TmaWarpSpecializedAdapterINS1H_15DefaultEpilogueISK_SL_SL_NS1G_6thread17LinearCombinationISK_Li1EffLNS1L_9ScaleType4KindE0ELNS_15FloatRoundStyleE2ESK_EENS1_15EpilogueDefaultEEEEEvvEEEEvNT_6ParamsE)
        /*0014*/ 	.word	0x00000000


	//----- nvinfo : EIATTR_MIN_STACK_SIZE
	.align		4
.L_17:
        /*0018*/ 	.byte	0x04, 0x12
        /*001a*/ 	.short	(.L_19 - .L_18)
	.align		4
.L_18:
        /*001c*/ 	.word	index@(_ZN7cutlass13device_kernelINS_4gemm6kernel13GemmUniversalIN4cute5tupleIJiiiiEEENS1_10collective13CollectiveMmaINS1_34MainloopSm90TmaGmmaWarpSpecializedILi11ENS5_IJNS4_1CILi2EEESB_NSA_ILi1EEEEEENS1_35KernelTmaWarpSpecializedCooperativeEEENS5_IJNSA_ILi256EEENSA_ILi64EEENSA_ILi32EEEEEENS_10bfloat16_tENS5_IJlSC_lEEESK_SL_NS4_8TiledMMAINS4_8MMA_AtomIJNS4_4SM904GMMA27MMA_64x64x16_F32BF16BF16_SSILNSP_5MajorE0ELSR_0ELNSP_7ScaleInE1ELSS_1EEEEEENS4_6LayoutINS5_IJSB_SC_SC_EEENS5_IJSC_NSA_ILi0EEESX_EEEEENS5_IJNS4_10UnderscoreES10_S10_EEEEENS4_23SM90_TMA_LOAD_MULTICASTENS4_14ComposedLayoutINS4_7SwizzleILi2ELi4ELi3EEENS4_18smem_ptr_flag_bitsILi16EEENSV_INS5_IJNSA_ILi8EEESI_EEENS5_IJSI_SC_EEEEEEEvNS4_8identityES13_S1D_vS1E_EENS_8epilogue10collective6detail29Sm90TmaWarpSpecializedAdapterINS1H_15DefaultEpilogueISK_SL_SL_NS1G_6thread17LinearCombinationISK_Li1EffLNS1L_9ScaleType4KindE0ELNS_15FloatRoundStyleE2ESK_EENS1_15EpilogueDefaultEEEEEvvEEEEvNT_6ParamsE)
        /*0020*/ 	.word	0x00000000
.L_19:


//--------------------- .nv.compat                --------------------------
	.section	.nv.compat,"",@"SHT_CUDA_COMPAT_INFO"
	.align	4
        /*0000*/ 	.byte	0x02, 0x09, 0x01, 0x00, 0x02, 0x02, 0x04, 0x00, 0x02, 0x05, 0x05, 0x00, 0x03, 0x07, 0x01, 0x01
        /*0010*/ 	.byte	0x02, 0x03, 0x01, 0x00, 0x02, 0x06, 0x01, 0x00, 0x04, 0x0b, 0x08, 0x00, 0x00, 0x00, 0x00, 0x00
        /*0020*/ 	.byte	0x00, 0x00, 0x00, 0x00


//--------------------- .nv.info._ZN7cutlass13device_kernelINS_4gemm6kernel13GemmUniversalIN4cute5tupleIJiiiiEEENS1_10collective13CollectiveMmaINS1_34MainloopSm90TmaGmmaWarpSpecializedILi11ENS5_IJNS4_1CILi2EEESB_NSA_ILi1EEEEEENS1_35KernelTmaWarpSpecializedCooperativeEEENS5_IJNSA_ILi256EEENSA_ILi64EEENSA_ILi32EEEEEENS_10bfloat16_tENS5_IJlSC_lEEESK_SL_NS4_8TiledMMAINS4_8MMA_AtomIJNS4_4SM904GMMA27MMA_64x64x16_F32BF16BF16_SSILNSP_5MajorE0ELSR_0ELNSP_7ScaleInE1ELSS_1EEEEEENS4_6LayoutINS5_IJSB_SC_SC_EEENS5_IJSC_NSA_ILi0EEESX_EEEEENS5_IJNS4_10UnderscoreES10_S10_EEEEENS4_23SM90_TMA_LOAD_MULTICASTENS4_14ComposedLayoutINS4_7SwizzleILi2ELi4ELi3EEENS4_18smem_ptr_flag_bitsILi16EEENSV_INS5_IJNSA_ILi8EEESI_EEENS5_IJSI_SC_EEEEEEEvNS4_8identityES13_S1D_vS1E_EENS_8epilogue10collective6detail29Sm90TmaWarpSpecializedAdapterINS1H_15DefaultEpilogueISK_SL_SL_NS1G_6thread17LinearCombinationISK_Li1EffLNS1L_9ScaleType4KindE0ELNS_15FloatRoundStyleE2ESK_EENS1_15EpilogueDefaultEEEEEvvEEEEvNT_6ParamsE --------------------------
	.section	.nv.info._ZN7cutlass13device_kernelINS_4gemm6kernel13GemmUniversalIN4cute5tupleIJiiiiEEENS1_10collective13CollectiveMmaINS1_34MainloopSm90TmaGmmaWarpSpecializedILi11ENS5_IJNS4_1CILi2EEESB_NSA_ILi1EEEEEENS1_35KernelTmaWarpSpecializedCooperativeEEENS5_IJNSA_ILi256EEENSA_ILi64EEENSA_ILi32EEEEEENS_10bfloat16_tENS5_IJlSC_lEEESK_SL_NS4_8TiledMMAINS4_8MMA_AtomIJNS4_4SM904GMMA27MMA_64x64x16_F32BF16BF16_SSILNSP_5MajorE0ELSR_0ELNSP_7ScaleInE1ELSS_1EEEEEENS4_6LayoutINS5_IJSB_SC_SC_EEENS5_IJSC_NSA_ILi0EEESX_EEEEENS5_IJNS4_10UnderscoreES10_S10_EEEEENS4_23SM90_TMA_LOAD_MULTICASTENS4_14ComposedLayoutINS4_7SwizzleILi2ELi4ELi3EEENS4_18smem_ptr_flag_bitsILi16EEENSV_INS5_IJNSA_ILi8EEESI_EEENS5_IJSI_SC_EEEEEEEvNS4_8identityES13_S1D_vS1E_EENS_8epilogue10collective6detail29Sm90TmaWarpSpecializedAdapterINS1H_15DefaultEpilogueISK_SL_SL_NS1G_6thread17LinearCombinationISK_Li1EffLNS1L_9ScaleType4KindE0ELNS_15FloatRoundStyleE2ESK_EENS1_15EpilogueDefaultEEEEEvvEEEEvNT_6ParamsE,"",@"SHT_CUDA_INFO"
	.sectionflags	@""
	.align	4


	//----- nvinfo : EIATTR_CUDA_API_VERSION
	.align		4
        /*0000*/ 	.byte	0x04, 0x37
        /*0002*/ 	.short	(.L_21 - .L_20)
.L_20:
        /*0004*/ 	.word	0x00000082


	//----- nvinfo : EIATTR_KPARAM_INFO
	.align		4
.L_21:
        /*0008*/ 	.byte	0x04, 0x17
        /*000a*/ 	.short	(.L_23 - .L_22)
.L_22:
        /*000c*/ 	.word	0x00000000
        /*0010*/ 	.short	0x0000
        /*0012*/ 	.short	0x0070
        /*0014*/ 	.byte	0x00, 0xf0, 0x01, 0x10


	//----- nvinfo : EIATTR_SPARSE_MMA_MASK
	.align		4
.L_23:
        /*0018*/ 	.byte	0x03, 0x50
        /*001a*/ 	.short	0x0000


	//----- nvinfo : EIATTR_MAXREG_COUNT
	.align		4
        /*001c*/ 	.byte	0x03, 0x1b
        /*001e*/ 	.short	0x00a8


	//----- nvinfo : EIATTR_NUM_BARRIERS
	.align		4
        /*0020*/ 	.byte	0x02, 0x4c
        /*0022*/ 	.byte	0x01
	.zero		1


	//----- nvinfo : EIATTR_EXTERNS
	.align		4
        /*0024*/ 	.byte	0x04, 0x0f
        /*0026*/ 	.short	(.L_25 - .L_24)


	//   ....[0]....
	.align		4
.L_24:
        /*0028*/ 	.word	index@(__assertfail)


	//----- nvinfo : EIATTR_MERCURY_ISA_VERSION
	.align		4
.L_25:
        /*002c*/ 	.byte	0x03, 0x5f
        /*002e*/ 	.short	0x0101


	//----- nvinfo : EIATTR_INT_WARP_WIDE_INSTR_OFFSETS
	.align		4
        /*0030*/ 	.byte	0x04, 0x31
        /*0032*/ 	.short	(.L_27 - .L_26)


	//   ....[0]....
.L_26:
        /*0034*/ 	.word	0x000005a0


	//   ....[1]....
        /*0038*/ 	.word	0x000005d0


	//   ....[2]....
        /*003c*/ 	.word	0x00000790


	//   ....[3]....
        /*0040*/ 	.word	0x00001ff0


	//----- nvinfo : EIATTR_COOP_GROUP_MASK_REGIDS
	.align		4
.L_27:
        /*0044*/ 	.byte	0x04, 0x29
        /*0046*/ 	.short	(.L_29 - .L_28)


	//   ....[0]....
.L_28:
        /*0048*/ 	.word	0xffffffff


	//   ....[1]....
        /*004c*/ 	.word	0xffffffff


	//   ....[2]....
        /*0050*/ 	.word	0xffffffff


	//   ....[3]....
        /*0054*/ 	.word	0xffffffff


	//   ....[4]....
        /*0058*/ 	.word	0xffffffff


	//   ....[5]....
        /*005c*/ 	.word	0xffffffff


	//----- nvinfo : EIATTR_COOP_GROUP_INSTR_OFFSETS
	.align		4
.L_29:
        /*0060*/ 	.byte	0x04, 0x28
        /*0062*/ 	.short	(.L_31 - .L_30)


	//   ....[0]....
.L_30:
        /*0064*/ 	.word	0x00000060


	//   ....[1]....
        /*0068*/ 	.word	0x00000070


	//   ....[2]....
        /*006c*/ 	.word	0x00000130


	//   ....[3]....
        /*0070*/ 	.word	0x000003e0


	//   ....[4]....
        /*0074*/ 	.word	0x00000910


	//   ....[5]....
        /*0078*/ 	.word	0x000015b0


	//----- nvinfo : EIATTR_REG_RECONFIG
	.align		4
.L_31:
        /*007c*/ 	.byte	0x01, 0x54
	.zero		2


	//----- nvinfo : EIATTR_SYSCALL_OFFSETS
	.align		4
        /*0080*/ 	.byte	0x04, 0x46
        /*0082*/ 	.short	(.L_33 - .L_32)


	//   ....[0]....
.L_32:
        /*0084*/ 	.word	0x000017a0


	//----- nvinfo : EIATTR_MBARRIER_INSTR_OFFSETS
	.align		4
.L_33:
        /*0088*/ 	.byte	0x04, 0x39
        /*008a*/ 	.short	(.L_35 - .L_34)


	//   ....[0]....
.L_34:
        /*008c*/ 	.word	0x00000250
        /*0090*/ 	.word	0x000000ff
        /*0094*/ 	.word	0x00000000
        /*0098*/ 	.short	0x0100
        /*009a*/ 	.byte	0x08
	.zero		1


	//   ....[1]....
        /*009c*/ 	.word	0x00000260
        /*00a0*/ 	.word	0x000000ff
        /*00a4*/ 	.word	0x00000058
        /*00a8*/ 	.short	0x0100
        /*00aa*/ 	.byte	0x08
	.zero		1


	//   ....[2]....
        /*00ac*/ 	.word	0x00000270
        /*00b0*/ 	.word	0x000000ff
        /*00b4*/ 	.word	0x00000008
        /*00b8*/ 	.short	0x0100
        /*00ba*/ 	.byte	0x08
	.zero		1


	//   ....[3]....
        /*00bc*/ 	.word	0x00000280
        /*00c0*/ 	.word	0x000000ff
        /*00c4*/ 	.word	0x00000060
        /*00c8*/ 	.short	0x0100
        /*00ca*/ 	.byte	0x08
	.zero		1


	//   ....[4]....
        /*00cc*/ 	.word	0x00000290
        /*00d0*/ 	.word	0x000000ff
        /*00d4*/ 	.word	0x00000010
        /*00d8*/ 	.short	0x0100
        /*00da*/ 	.byte	0x08
	.zero		1


	//   ....[5]....
        /*00dc*/ 	.word	0x000002a0
        /*00e0*/ 	.word	0x000000ff
        /*00e4*/ 	.word	0x00000068
        /*00e8*/ 	.short	0x0100
        /*00ea*/ 	.byte	0x08
	.zero		1


	//   ....[6]....
        /*00ec*/ 	.word	0x000002b0
        /*00f0*/ 	.word	0x000000ff
        /*00f4*/ 	.word	0x00000018
        /*00f8*/ 	.short	0x0100
        /*00fa*/ 	.byte	0x08
	.zero		1


	//   ....[7]....
        /*00fc*/ 	.word	0x000002c0
        /*0100*/ 	.word	0x000000ff
        /*0104*/ 	.word	0x00000070
        /*0108*/ 	.short	0x0100
        /*010a*/ 	.byte	0x08
	.zero		1


	//   ....[8]....
        /*010c*/ 	.word	0x000002d0
        /*0110*/ 	.word	0x000000ff
        /*0114*/ 	.word	0x00000020
        /*0118*/ 	.short	0x0100
        /*011a*/ 	.byte	0x08
	.zero		1


	//   ....[9]....
        /*011c*/ 	.word	0x000002e0
        /*0120*/ 	.word	0x000000ff
        /*0124*/ 	.word	0x00000078
        /*0128*/ 	.short	0x0100
        /*012a*/ 	.byte	0x08
	.zero		1


	//   ....[10]....
        /*012c*/ 	.word	0x000002f0
        /*0130*/ 	.word	0x000000ff
        /*0134*/ 	.word	0x00000028
        /*0138*/ 	.short	0x0100
        /*013a*/ 	.byte	0x08
	.zero		1


	//   ....[11]....
        /*013c*/ 	.word	0x00000300
        /*0140*/ 	.word	0x000000ff
        /*0144*/ 	.word	0x00000080
        /*0148*/ 	.short	0x0100
        /*014a*/ 	.byte	0x08
	.zero		1


	//   ....[12]....
        /*014c*/ 	.word	0x00000310
        /*0150*/ 	.word	0x000000ff
        /*0154*/ 	.word	0x00000030
        /*0158*/ 	.short	0x0100
        /*015a*/ 	.byte	0x08
	.zero		1


	//   ....[13]....
        /*015c*/ 	.word	0x00000320
        /*0160*/ 	.word	0x000000ff
        /*0164*/ 	.word	0x00000088
        /*0168*/ 	.short	0x0100
        /*016a*/ 	.byte	0x08
	.zero		1


	//   ....[14]....
        /*016c*/ 	.word	0x00000330
        /*0170*/ 	.word	0x000000ff
        /*0174*/ 	.word	0x00000038
        /*0178*/ 	.short	0x0100
        /*017a*/ 	.byte	0x08
	.zero		1


	//   ....[15]....
        /*017c*/ 	.word	0x00000340
        /*0180*/ 	.word	0x000000ff
        /*0184*/ 	.word	0x00000090
        /*0188*/ 	.short	0x0100
        /*018a*/ 	.byte	0x08
	.zero		1


	//   ....[16]....
        /*018c*/ 	.word	0x00000350
        /*0190*/ 	.word	0x000000ff
        /*0194*/ 	.word	0x00000040
        /*0198*/ 	.short	0x0100
        /*019a*/ 	.byte	0x08
	.zero		1


	//   ....[17]....
        /*019c*/ 	.word	0x00000360
        /*01a0*/ 	.word	0x000000ff
        /*01a4*/ 	.word	0x00000098
        /*01a8*/ 	.short	0x0100
        /*01aa*/ 	.byte	0x08
	.zero		1


	//   ....[18]....
        /*01ac*/ 	.word	0x00000370
        /*01b0*/ 	.word	0x000000ff
        /*01b4*/ 	.word	0x00000048
        /*01b8*/ 	.short	0x0100
        /*01ba*/ 	.byte	0x08
	.zero		1


	//   ....[19]....
        /*01bc*/ 	.word	0x00000380
        /*01c0*/ 	.word	0x000000ff
        /*01c4*/ 	.word	0x000000a0
        /*01c8*/ 	.short	0x0100
        /*01ca*/ 	.byte	0x08
	.zero		1


	//   ....[20]....
        /*01cc*/ 	.word	0x00000390
        /*01d0*/ 	.word	0x000000ff
        /*01d4*/ 	.word	0x00000050
        /*01d8*/ 	.short	0x0100
        /*01da*/ 	.byte	0x08
	.zero		1


	//   ....[21]....
        /*01dc*/ 	.word	0x000003a0
        /*01e0*/ 	.word	0x000000ff
        /*01e4*/ 	.word	0x000000a8
        /*01e8*/ 	.short	0x0100
        /*01ea*/ 	.byte	0x08
	.zero		1


	//   ....[22]....
        /*01ec*/ 	.word	0x00000820
        /*01f0*/ 	.word	0x000000ff
        /*01f4*/ 	.word	0x000000c0
        /*01f8*/ 	.short	0x0100
        /*01fa*/ 	.byte	0x06
	.zero		1


	//   ....[23]....
        /*01fc*/ 	.word	0x000008b0
        /*0200*/ 	.word	0x000000ff
        /*0204*/ 	.word	0x000000c8
        /*0208*/ 	.short	0x0100
        /*020a*/ 	.byte	0x06
	.zero		1


	//   ....[24]....
        /*020c*/ 	.word	0x00001860
        /*0210*/ 	.word	0x00000003
        /*0214*/ 	.word	0x00000000
        /*0218*/ 	.short	0x010a
        /*021a*/ 	.byte	0x3f
	.zero		1


	//   ....[25]....
        /*021c*/ 	.word	0x000018c0
        /*0220*/ 	.word	0x00000003
        /*0224*/ 	.word	0x00000000
        /*0228*/ 	.short	0x010a
        /*022a*/ 	.byte	0x3f
	.zero		1


	//   ....[26]....
        /*022c*/ 	.word	0x00001c20
        /*0230*/ 	.word	0x00000005
        /*0234*/ 	.word	0x00000000
        /*0238*/ 	.short	0x010a
        /*023a*/ 	.byte	0x3f
	.zero		1


	//   ....[27]....
        /*023c*/ 	.word	0x00001c60
        /*0240*/ 	.word	0x00000005
        /*0244*/ 	.word	0x00000000
        /*0248*/ 	.short	0x010a
        /*024a*/ 	.byte	0x3f
	.zero		1


	//   ....[28]....
        /*024c*/ 	.word	0x00001ea0
        /*0250*/ 	.word	0x00000004
        /*0254*/ 	.word	0x00000000
        /*0258*/ 	.short	0x0101
        /*025a*/ 	.byte	0x3f
	.zero		1


	//   ....[29]....
        /*025c*/ 	.word	0x00002090
        /*0260*/ 	.word	0x00000000
        /*0264*/ 	.word	0x00000000
        /*0268*/ 	.short	0x0101
        /*026a*/ 	.byte	0x3f
	.zero		1


	//   ....[30]....
        /*026c*/ 	.word	0x00007e50
        /*0270*/ 	.word	0x00000015
        /*0274*/ 	.word	0x00000058
        /*0278*/ 	.short	0x010a
        /*027a*/ 	.byte	0x3f
	.zero		1


	//   ....[31]....
        /*027c*/ 	.word	0x00008210
        /*0280*/ 	.word	0x00000006
        /*0284*/ 	.word	0x000000c8
        /*0288*/ 	.short	0x0101
        /*028a*/ 	.byte	0x3f
	.zero		1


	//   ....[32]....
        /*028c*/ 	.word	0x00008940
        /*0290*/ 	.word	0x00000007
        /*0294*/ 	.word	0x00000000
        /*0298*/ 	.short	0x010a
        /*029a*/ 	.byte	0x3f
	.zero		1


	//   ....[33]....
        /*029c*/ 	.word	0x000089c0
        /*02a0*/ 	.word	0x00000008
        /*02a4*/ 	.word	0x00000000
        /*02a8*/ 	.short	0x010a
        /*02aa*/ 	.byte	0x3f
	.zero		1


	//   ....[34]....
        /*02ac*/ 	.word	0x00008a50
        /*02b0*/ 	.word	0x00000009
        /*02b4*/ 	.word	0x00000000
        /*02b8*/ 	.short	0x010a
        /*02ba*/ 	.byte	0x3f
	.zero		1


	//   ....[35]....
        /*02bc*/ 	.word	0x00008ae0
        /*02c0*/ 	.word	0x00000008
        /*02c4*/ 	.word	0x00000000
        /*02c8*/ 	.short	0x010a
        /*02ca*/ 	.byte	0x3f
	.zero		1


	//   ....[36]....
        /*02cc*/ 	.word	0x00008b70
        /*02d0*/ 	.word	0x00000009
        /*02d4*/ 	.word	0x00000000
        /*02d8*/ 	.short	0x010a
        /*02da*/ 	.byte	0x3f
	.zero		1


	//   ....[37]....
        /*02dc*/ 	.word	0x00008c00
        /*02e0*/ 	.word	0x00000008
        /*02e4*/ 	.word	0x00000000
        /*02e8*/ 	.short	0x010a
        /*02ea*/ 	.byte	0x3f
	.zero		1


	//   ....[38]....
        /*02ec*/ 	.word	0x00008c90
        /*02f0*/ 	.word	0x00000009
        /*02f4*/ 	.word	0x00000000
        /*02f8*/ 	.short	0x010a
        /*02fa*/ 	.byte	0x3f
	.zero		1


	//   ....[39]....
        /*02fc*/ 	.word	0x00008d20
        /*0300*/ 	.word	0x00000008
        /*0304*/ 	.word	0x00000000
        /*0308*/ 	.short	0x010a
        /*030a*/ 	.byte	0x3f
	.zero		1


	//   ....[40]....
        /*030c*/ 	.word	0x00008db0
        /*0310*/ 	.word	0x00000009
        /*0314*/ 	.word	0x00000000
        /*0318*/ 	.short	0x010a
        /*031a*/ 	.byte	0x3f
	.zero		1


	//   ....[41]....
        /*031c*/ 	.word	0x00008e40
        /*0320*/ 	.word	0x00000006
        /*0324*/ 	.word	0x00000000
        /*0328*/ 	.short	0x010a
        /*032a*/ 	.byte	0x3f
	.zero		1


	//   ....[42]....
        /*032c*/ 	.word	0x00008ed0
        /*0330*/ 	.word	0x00000003
        /*0334*/ 	.word	0x00000000
        /*0338*/ 	.short	0x010a
        /*033a*/ 	.byte	0x3f
	.zero		1


	//   ....[43]....
        /*033c*/ 	.word	0x00008f30
        /*0340*/ 	.word	0x00000003
        /*0344*/ 	.word	0x00000000
        /*0348*/ 	.short	0x010a
        /*034a*/ 	.byte	0x3f
	.zero		1


	//   ....[44]....
        /*034c*/ 	.word	0x00008f80
        /*0350*/ 	.word	0x00000005
        /*0354*/ 	.word	0x00000000
        /*0358*/ 	.short	0x010a
        /*035a*/ 	.byte	0x3f
	.zero		1


	//   ....[45]....
        /*035c*/ 	.word	0x00009050
        /*0360*/ 	.word	0x00000015
        /*0364*/ 	.word	0x00000058
        /*0368*/ 	.short	0x010a
        /*036a*/ 	.byte	0x3f
	.zero		1


	//   ....[46]....
        /*036c*/ 	.word	0x00009120
        /*0370*/ 	.word	0x00000007
        /*0374*/ 	.word	0x00000000
        /*0378*/ 	.short	0x010a
        /*037a*/ 	.byte	0x3f
	.zero		1


	//   ....[47]....
        /*037c*/ 	.word	0x00009170
        /*0380*/ 	.word	0x00000008
        /*0384*/ 	.word	0x00000000
        /*0388*/ 	.short	0x010a
        /*038a*/ 	.byte	0x3f
	.zero		1


	//   ....[48]....
        /*038c*/ 	.word	0x000091c0
        /*0390*/ 	.word	0x00000009
        /*0394*/ 	.word	0x00000000
        /*0398*/ 	.short	0x010a
        /*039a*/ 	.byte	0x3f
	.zero		1


	//   ....[49]....
        /*039c*/ 	.word	0x00009210
        /*03a0*/ 	.word	0x00000008
        /*03a4*/ 	.word	0x00000000
        /*03a8*/ 	.short	0x010a
        /*03aa*/ 	.byte	0x3f
	.zero		1


	//   ....[50]....
        /*03ac*/ 	.word	0x00009260
        /*03b0*/ 	.word	0x00000009
        /*03b4*/ 	.word	0x00000000
        /*03b8*/ 	.short	0x010a
        /*03ba*/ 	.byte	0x3f
	.zero		1


	//   ....[51]....
        /*03bc*/ 	.word	0x000092b0
        /*03c0*/ 	.word	0x00000008
        /*03c4*/ 	.word	0x00000000
        /*03c8*/ 	.short	0x010a
        /*03ca*/ 	.byte	0x3f
	.zero		1


	//   ....[52]....
        /*03cc*/ 	.word	0x00009300
        /*03d0*/ 	.word	0x00000009
        /*03d4*/ 	.word	0x00000000
        /*03d8*/ 	.short	0x010a
        /*03da*/ 	.byte	0x3f
	.zero		1


	//   ....[53]....
        /*03dc*/ 	.word	0x00009350
        /*03e0*/ 	.word	0x00000008
        /*03e4*/ 	.word	0x00000000
        /*03e8*/ 	.short	0x010a
        /*03ea*/ 	.byte	0x3f
	.zero		1


	//   ....[54]....
        /*03ec*/ 	.word	0x000093a0
        /*03f0*/ 	.word	0x00000009
        /*03f4*/ 	.word	0x00000000
        /*03f8*/ 	.short	0x010a
        /*03fa*/ 	.byte	0x3f
	.zero		1


	//   ....[55]....
        /*03fc*/ 	.word	0x000093f0
        /*0400*/ 	.word	0x00000006
        /*0404*/ 	.word	0x00000000
        /*0408*/ 	.short	0x010a
        /*040a*/ 	.byte	0x3f
	.zero		1


	//----- nvinfo : EIATTR_NUM_MBARRIERS
	.align		4
.L_35:
        /*040c*/ 	.byte	0x03, 0x38
        /*040e*/ 	.short	0x0018


	//----- nvinfo : EIATTR_EXIT_INSTR_OFFSETS
	.align		4
        /*0410*/ 	.byte	0x04, 0x1c
        /*0412*/ 	.short	(.L_37 - .L_36)


	//   ....[0]....
.L_36:
        /*0414*/ 	.word	0x00000af0


	//   ....[1]....
        /*0418*/ 	.word	0x00001310


	//   ....[2]....
        /*041c*/ 	.word	0x00007500


	//   ....[3]....
        /*0420*/ 	.word	0x00007a60


	//   ....[4]....
        /*0424*/ 	.word	0x00008f20


	//----- nvinfo : EIATTR_MAX_THREADS
	.align		4
.L_37:
        /*0428*/ 	.byte	0x04, 0x05
        /*042a*/ 	.short	(.L_39 - .L_38)
.L_38:
        /*042c*/ 	.word	0x00000180
        /*0430*/ 	.word	0x00000001
        /*0434*/ 	.word	0x00000001


	//----- nvinfo : EIATTR_CRS_STACK_SIZE
	.align		4
.L_39:
        /*0438*/ 	.byte	0x04, 0x1e
        /*043a*/ 	.short	(.L_41 - .L_40)
.L_40:
        /*043c*/ 	.word	0x00000000


	//----- nvinfo : EIATTR_CBANK_PARAM_SIZE
	.align		4
.L_41:
        /*0440*/ 	.byte	0x03, 0x19
        /*0442*/ 	.short	0x0470


	//----- nvinfo : EIATTR_PARAM_CBANK
	.align		4
        /*0444*/ 	.byte	0x04, 0x0a
        /*0446*/ 	.short	(.L_43 - .L_42)
	.align		4
.L_42:
        /*0448*/ 	.word	index@(.nv.constant0._ZN7cutlass13device_kernelINS_4gemm6kernel13GemmUniversalIN4cute5tupleIJiiiiEEENS1_10collective13CollectiveMmaINS1_34MainloopSm90TmaGmmaWarpSpecializedILi11ENS5_IJNS4_1CILi2EEESB_NSA_ILi1EEEEEENS1_35KernelTmaWarpSpecializedCooperativeEEENS5_IJNSA_ILi256EEENSA_ILi64EEENSA_ILi32EEEEEENS_10bfloat16_tENS5_IJlSC_lEEESK_SL_NS4_8TiledMMAINS4_8MMA_AtomIJNS4_4SM904GMMA27MMA_64x64x16_F32BF16BF16_SSILNSP_5MajorE0ELSR_0ELNSP_7ScaleInE1ELSS_1EEEEEENS4_6LayoutINS5_IJSB_SC_SC_EEENS5_IJSC_NSA_ILi0EEESX_EEEEENS5_IJNS4_10UnderscoreES10_S10_EEEEENS4_23SM90_TMA_LOAD_MULTICASTENS4_14ComposedLayoutINS4_7SwizzleILi2ELi4ELi3EEENS4_18smem_ptr_flag_bitsILi16EEENSV_INS5_IJNSA_ILi8EEESI_EEENS5_IJSI_SC_EEEEEEEvNS4_8identityES13_S1D_vS1E_EENS_8epilogue10collective6detail29Sm90TmaWarpSpecializedAdapterINS1H_15DefaultEpilogueISK_SL_SL_NS1G_6thread17LinearCombinationISK_Li1EffLNS1L_9ScaleType4KindE0ELNS_15FloatRoundStyleE2ESK_EENS1_15EpilogueDefaultEEEEEvvEEEEvNT_6ParamsE)
        /*044c*/ 	.short	0x0210
        /*044e*/ 	.short	0x0470


	//----- nvinfo : EIATTR_SW_WAR
	.align		4
.L_43:
        /*0450*/ 	.byte	0x04, 0x36
        /*0452*/ 	.short	(.L_45 - .L_44)
.L_44:
        /*0454*/ 	.word	0x00000008
.L_45:


//--------------------- .nv.callgraph             --------------------------
	.section	.nv.callgraph,"",@"SHT_CUDA_CALLGRAPH"
	.align	4
	.sectionentsize	8
	.align		4
        /*0000*/ 	.word	0x00000000
	.align		4
        /*0004*/ 	.word	0xffffffff
	.align		4
        /*0008*/ 	.word	index@(_ZN7cutlass13device_kernelINS_4gemm6kernel13GemmUniversalIN4cute5tupleIJiiiiEEENS1_10collective13CollectiveMmaINS1_34MainloopSm90TmaGmmaWarpSpecializedILi11ENS5_IJNS4_1CILi2EEESB_NSA_ILi1EEEEEENS1_35KernelTmaWarpSpecializedCooperativeEEENS5_IJNSA_ILi256EEENSA_ILi64EEENSA_ILi32EEEEEENS_10bfloat16_tENS5_IJlSC_lEEESK_SL_NS4_8TiledMMAINS4_8MMA_AtomIJNS4_4SM904GMMA27MMA_64x64x16_F32BF16BF16_SSILNSP_5MajorE0ELSR_0ELNSP_7ScaleInE1ELSS_1EEEEEENS4_6LayoutINS5_IJSB_SC_SC_EEENS5_IJSC_NSA_ILi0EEESX_EEEEENS5_IJNS4_10UnderscoreES10_S10_EEEEENS4_23SM90_TMA_LOAD_MULTICASTENS4_14ComposedLayoutINS4_7SwizzleILi2ELi4ELi3EEENS4_18smem_ptr_flag_bitsILi16EEENSV_INS5_IJNSA_ILi8EEESI_EEENS5_IJSI_SC_EEEEEEEvNS4_8identityES13_S1D_vS1E_EENS_8epilogue10collective6detail29Sm90TmaWarpSpecializedAdapterINS1H_15DefaultEpilogueISK_SL_SL_NS1G_6thread17LinearCombinationISK_Li1EffLNS1L_9ScaleType4KindE0ELNS_15FloatRoundStyleE2ESK_EENS1_15EpilogueDefaultEEEEEvvEEEEvNT_6ParamsE)
	.align		4
        /*000c*/ 	.word	index@(__assertfail)
	.align		4
        /*0010*/ 	.word	0x00000000
	.align		4
        /*0014*/ 	.word	0xfffffffe
	.align		4
        /*0018*/ 	.word	0x00000000
	.align		4
        /*001c*/ 	.word	0xfffffffd
	.align		4
        /*0020*/ 	.word	0x00000000
	.align		4
        /*0024*/ 	.word	0xfffffffc


//--------------------- .nv.constant4             --------------------------
	.section	.nv.constant4,"a",@progbits
	.align	8
	.align		8
.nv.constant4:
        /*0000*/ 	.dword	__assertfail
	.align		8
        /*0008*/ 	.dword	__unnamed_1
	.align		8
        /*0010*/ 	.dword	_ZN39_INTERNAL_3087df5e_4_k_cu_d37494a0_32994cuda3std3__45__cpo5beginE
	.align		8
        /*0018*/ 	.dword	_ZN39_INTERNAL_3087df5e_4_k_cu_d37494a0_32994cuda3std3__45__cpo3endE
	.align		8
        /*0020*/ 	.dword	_ZN39_INTERNAL_3087df5e_4_k_cu_d37494a0_32994cuda3std3__45__cpo6cbeginE
	.align		8
        /*0028*/ 	.dword	_ZN39_INTERNAL_3087df5e_4_k_cu_d37494a0_32994cuda3std3__45__cpo4cendE
	.align		8
        /*0030*/ 	.dword	_ZN39_INTERNAL_3087df5e_4_k_cu_d37494a0_32994cuda3std3__441_GLOBAL__N__3087df5e_4_k_cu_d37494a0_32996ignoreE
	.align		8
        /*0038*/ 	.dword	_ZN39_INTERNAL_3087df5e_4_k_cu_d37494a0_32994cuda3std3__419piecewise_constructE
	.align		8
        /*0040*/ 	.dword	_ZN39_INTERNAL_3087df5e_4_k_cu_d37494a0_32994cuda3std3__48in_placeE
	.align		8
        /*0048*/ 	.dword	_ZN39_INTERNAL_3087df5e_4_k_cu_d37494a0_32994cuda3std6ranges3__45__cpo4swapE
	.align		8
        /*0050*/ 	.dword	_ZN39_INTERNAL_3087df5e_4_k_cu_d37494a0_32994cuda3std6ranges3__45__cpo9iter_moveE
	.align		8
        /*0058*/ 	.dword	_ZN39_INTERNAL_3087df5e_4_k_cu_d37494a0_32994cute7productE
	.align		8
        /*0060*/ 	.dword	_ZN39_INTERNAL_3087df5e_4_k_cu_d37494a0_32994cute1_E
	.align		8
        /*0068*/ 	.dword	$str$22
	.align		8
        /*0070*/ 	.dword	$str$23


//--------------------- .text._ZN7cutlass13device_kernelINS_4gemm6kernel13GemmUniversalIN4cute5tupleIJiiiiEEENS1_10collective13CollectiveMmaINS1_34MainloopSm90TmaGmmaWarpSpecializedILi11ENS5_IJNS4_1CILi2EEESB_NSA_ILi1EEEEEENS1_35KernelTmaWarpSpecializedCooperativeEEENS5_IJNSA_ILi256EEENSA_ILi64EEENSA_ILi32EEEEEENS_10bfloat16_tENS5_IJlSC_lEEESK_SL_NS4_8TiledMMAINS4_8MMA_AtomIJNS4_4SM904GMMA27MMA_64x64x16_F32BF16BF16_SSILNSP_5MajorE0ELSR_0ELNSP_7ScaleInE1ELSS_1EEEEEENS4_6LayoutINS5_IJSB_SC_SC_EEENS5_IJSC_NSA_ILi0EEESX_EEEEENS5_IJNS4_10UnderscoreES10_S10_EEEEENS4_23SM90_TMA_LOAD_MULTICASTENS4_14ComposedLayoutINS4_7SwizzleILi2ELi4ELi3EEENS4_18smem_ptr_flag_bitsILi16EEENSV_INS5_IJNSA_ILi8EEESI_EEENS5_IJSI_SC_EEEEEEEvNS4_8identityES13_S1D_vS1E_EENS_8epilogue10collective6detail29Sm90TmaWarpSpecializedAdapterINS1H_15DefaultEpilogueISK_SL_SL_NS1G_6thread17LinearCombinationISK_Li1EffLNS1L_9ScaleType4KindE0ELNS_15FloatRoundStyleE2ESK_EENS1_15EpilogueDefaultEEEEEvvEEEEvNT_6ParamsE --------------------------
	.section	.text._ZN7cutlass13device_kernelINS_4gemm6kernel13GemmUniversalIN4cute5tupleIJiiiiEEENS1_10collective13CollectiveMmaINS1_34MainloopSm90TmaGmmaWarpSpecializedILi11ENS5_IJNS4_1CILi2EEESB_NSA_ILi1EEEEEENS1_35KernelTmaWarpSpecializedCooperativeEEENS5_IJNSA_ILi256EEENSA_ILi64EEENSA_ILi32EEEEEENS_10bfloat16_tENS5_IJlSC_lEEESK_SL_NS4_8TiledMMAINS4_8MMA_AtomIJNS4_4SM904GMMA27MMA_64x64x16_F32BF16BF16_SSILNSP_5MajorE0ELSR_0ELNSP_7ScaleInE1ELSS_1EEEEEENS4_6LayoutINS5_IJSB_SC_SC_EEENS5_IJSC_NSA_ILi0EEESX_EEEEENS5_IJNS4_10UnderscoreES10_S10_EEEEENS4_23SM90_TMA_LOAD_MULTICASTENS4_14ComposedLayoutINS4_7SwizzleILi2ELi4ELi3EEENS4_18smem_ptr_flag_bitsILi16EEENSV_INS5_IJNSA_ILi8EEESI_EEENS5_IJSI_SC_EEEEEEEvNS4_8identityES13_S1D_vS1E_EENS_8epilogue10collective6detail29Sm90TmaWarpSpecializedAdapterINS1H_15DefaultEpilogueISK_SL_SL_NS1G_6thread17LinearCombinationISK_Li1EffLNS1L_9ScaleType4KindE0ELNS_15FloatRoundStyleE2ESK_EENS1_15EpilogueDefaultEEEEEvvEEEEvNT_6ParamsE,"ax",@progbits
	.align	128
.text._ZN7cutlass13device_kernelINS_4gemm6kernel13GemmUniversalIN4cute5tupleIJiiiiEEENS1_10collective13CollectiveMmaINS1_34MainloopSm90TmaGmmaWarpSpecializedILi11ENS5_IJNS4_1CILi2EEESB_NSA_ILi1EEEEEENS1_35KernelTmaWarpSpecializedCooperativeEEENS5_IJNSA_ILi256EEENSA_ILi64EEENSA_ILi32EEEEEENS_10bfloat16_tENS5_IJlSC_lEEESK_SL_NS4_8TiledMMAINS4_8MMA_AtomIJNS4_4SM904GMMA27MMA_64x64x16_F32BF16BF16_SSILNSP_5MajorE0ELSR_0ELNSP_7ScaleInE1ELSS_1EEEEEENS4_6LayoutINS5_IJSB_SC_SC_EEENS5_IJSC_NSA_ILi0EEESX_EEEEENS5_IJNS4_10UnderscoreES10_S10_EEEEENS4_23SM90_TMA_LOAD_MULTICASTENS4_14ComposedLayoutINS4_7SwizzleILi2ELi4ELi3EEENS4_18smem_ptr_flag_bitsILi16EEENSV_INS5_IJNSA_ILi8EEESI_EEENS5_IJSI_SC_EEEEEEEvNS4_8identityES13_S1D_vS1E_EENS_8epilogue10collective6detail29Sm90TmaWarpSpecializedAdapterINS1H_15DefaultEpilogueISK_SL_SL_NS1G_6thread17LinearCombinationISK_Li1EffLNS1L_9ScaleType4KindE0ELNS_15FloatRoundStyleE2ESK_EENS1_15EpilogueDefaultEEEEEvvEEEEvNT_6ParamsE:
        .type           _ZN7cutlass13device_kernelINS_4gemm6kernel13GemmUniversalIN4cute5tupleIJiiiiEEENS1_10collective13CollectiveMmaINS1_34MainloopSm90TmaGmmaWarpSpecializedILi11ENS5_IJNS4_1CILi2EEESB_NSA_ILi1EEEEEENS1_35KernelTmaWarpSpecializedCooperativeEEENS5_IJNSA_ILi256EEENSA_ILi64EEENSA_ILi32EEEEEENS_10bfloat16_tENS5_IJlSC_lEEESK_SL_NS4_8TiledMMAINS4_8MMA_AtomIJNS4_4SM904GMMA27MMA_64x64x16_F32BF16BF16_SSILNSP_5MajorE0ELSR_0ELNSP_7ScaleInE1ELSS_1EEEEEENS4_6LayoutINS5_IJSB_SC_SC_EEENS5_IJSC_NSA_ILi0EEESX_EEEEENS5_IJNS4_10UnderscoreES10_S10_EEEEENS4_23SM90_TMA_LOAD_MULTICASTENS4_14ComposedLayoutINS4_7SwizzleILi2ELi4ELi3EEENS4_18smem_ptr_flag_bitsILi16EEENSV_INS5_IJNSA_ILi8EEESI_EEENS5_IJSI_SC_EEEEEEEvNS4_8identityES13_S1D_vS1E_EENS_8epilogue10collective6detail29Sm90TmaWarpSpecializedAdapterINS1H_15DefaultEpilogueISK_SL_SL_NS1G_6thread17LinearCombinationISK_Li1EffLNS1L_9ScaleType4KindE0ELNS_15FloatRoundStyleE2ESK_EENS1_15EpilogueDefaultEEEEEvvEEEEvNT_6ParamsE,@function
        .size           _ZN7cutlass13device_kernelINS_4gemm6kernel13GemmUniversalIN4cute5tupleIJiiiiEEENS1_10collective13CollectiveMmaINS1_34MainloopSm90TmaGmmaWarpSpecializedILi11ENS5_IJNS4_1CILi2EEESB_NSA_ILi1EEEEEENS1_35KernelTmaWarpSpecializedCooperativeEEENS5_IJNSA_ILi256EEENSA_ILi64EEENSA_ILi32EEEEEENS_10bfloat16_tENS5_IJlSC_lEEESK_SL_NS4_8TiledMMAINS4_8MMA_AtomIJNS4_4SM904GMMA27MMA_64x64x16_F32BF16BF16_SSILNSP_5MajorE0ELSR_0ELNSP_7ScaleInE1ELSS_1EEEEEENS4_6LayoutINS5_IJSB_SC_SC_EEENS5_IJSC_NSA_ILi0EEESX_EEEEENS5_IJNS4_10UnderscoreES10_S10_EEEEENS4_23SM90_TMA_LOAD_MULTICASTENS4_14ComposedLayoutINS4_7SwizzleILi2ELi4ELi3EEENS4_18smem_ptr_flag_bitsILi16EEENSV_INS5_IJNSA_ILi8EEESI_EEENS5_IJSI_SC_EEEEEEEvNS4_8identityES13_S1D_vS1E_EENS_8epilogue10collective6detail29Sm90TmaWarpSpecializedAdapterINS1H_15DefaultEpilogueISK_SL_SL_NS1G_6thread17LinearCombinationISK_Li1EffLNS1L_9ScaleType4KindE0ELNS_15FloatRoundStyleE2ESK_EENS1_15EpilogueDefaultEEEEEvvEEEEvNT_6ParamsE,(.L_x_210 - _ZN7cutlass13device_kernelINS_4gemm6kernel13GemmUniversalIN4cute5tupleIJiiiiEEENS1_10collective13CollectiveMmaINS1_34MainloopSm90TmaGmmaWarpSpecializedILi11ENS5_IJNS4_1CILi2EEESB_NSA_ILi1EEEEEENS1_35KernelTmaWarpSpecializedCooperativeEEENS5_IJNSA_ILi256EEENSA_ILi64EEENSA_ILi32EEEEEENS_10bfloat16_tENS5_IJlSC_lEEESK_SL_NS4_8TiledMMAINS4_8MMA_AtomIJNS4_4SM904GMMA27MMA_64x64x16_F32BF16BF16_SSILNSP_5MajorE0ELSR_0ELNSP_7ScaleInE1ELSS_1EEEEEENS4_6LayoutINS5_IJSB_SC_SC_EEENS5_IJSC_NSA_ILi0EEESX_EEEEENS5_IJNS4_10UnderscoreES10_S10_EEEEENS4_23SM90_TMA_LOAD_MULTICASTENS4_14ComposedLayoutINS4_7SwizzleILi2ELi4ELi3EEENS4_18smem_ptr_flag_bitsILi16EEENSV_INS5_IJNSA_ILi8EEESI_EEENS5_IJSI_SC_EEEEEEEvNS4_8identityES13_S1D_vS1E_EENS_8epilogue10collective6detail29Sm90TmaWarpSpecializedAdapterINS1H_15DefaultEpilogueISK_SL_SL_NS1G_6thread17LinearCombinationISK_Li1EffLNS1L_9ScaleType4KindE0ELNS_15FloatRoundStyleE2ESK_EENS1_15EpilogueDefaultEEEEEvvEEEEvNT_6ParamsE)
        .other          _ZN7cutlass13device_kernelINS_4gemm6kernel13GemmUniversalIN4cute5tupleIJiiiiEEENS1_10collective13CollectiveMmaINS1_34MainloopSm90TmaGmmaWarpSpecializedILi11ENS5_IJNS4_1CILi2EEESB_NSA_ILi1EEEEEENS1_35KernelTmaWarpSpecializedCooperativeEEENS5_IJNSA_ILi256EEENSA_ILi64EEENSA_ILi32EEEEEENS_10bfloat16_tENS5_IJlSC_lEEESK_SL_NS4_8TiledMMAINS4_8MMA_AtomIJNS4_4SM904GMMA27MMA_64x64x16_F32BF16BF16_SSILNSP_5MajorE0ELSR_0ELNSP_7ScaleInE1ELSS_1EEEEEENS4_6LayoutINS5_IJSB_SC_SC_EEENS5_IJSC_NSA_ILi0EEESX_EEEEENS5_IJNS4_10UnderscoreES10_S10_EEEEENS4_23SM90_TMA_LOAD_MULTICASTENS4_14ComposedLayoutINS4_7SwizzleILi2ELi4ELi3EEENS4_18smem_ptr_flag_bitsILi16EEENSV_INS5_IJNSA_ILi8EEESI_EEENS5_IJSI_SC_EEEEEEEvNS4_8identityES13_S1D_vS1E_EENS_8epilogue10collective6detail29Sm90TmaWarpSpecializedAdapterINS1H_15DefaultEpilogueISK_SL_SL_NS1G_6thread17LinearCombinationISK_Li1EffLNS1L_9ScaleType4KindE0ELNS_15FloatRoundStyleE2ESK_EENS1_15EpilogueDefaultEEEEEvvEEEEvNT_6ParamsE,@"STO_CUDA_ENTRY STV_DEFAULT"
_ZN7cutlass13device_kernelINS_4gemm6kernel13GemmUniversalIN4cute5tupleIJiiiiEEENS1_10collective13CollectiveMmaINS1_34MainloopSm90TmaGmmaWarpSpecializedILi11ENS5_IJNS4_1CILi2EEESB_NSA_ILi1EEEEEENS1_35KernelTmaWarpSpecializedCooperativeEEENS5_IJNSA_ILi256EEENSA_ILi64EEENSA_ILi32EEEEEENS_10bfloat16_tENS5_IJlSC_lEEESK_SL_NS4_8TiledMMAINS4_8MMA_AtomIJNS4_4SM904GMMA27MMA_64x64x16_F32BF16BF16_SSILNSP_5MajorE0ELSR_0ELNSP_7ScaleInE1ELSS_1EEEEEENS4_6LayoutINS5_IJSB_SC_SC_EEENS5_IJSC_NSA_ILi0EEESX_EEEEENS5_IJNS4_10UnderscoreES10_S10_EEEEENS4_23SM90_TMA_LOAD_MULTICASTENS4_14ComposedLayoutINS4_7SwizzleILi2ELi4ELi3EEENS4_18smem_ptr_flag_bitsILi16EEENSV_INS5_IJNSA_ILi8EEESI_EEENS5_IJSI_SC_EEEEEEEvNS4_8identityES13_S1D_vS1E_EENS_8epilogue10collective6detail29Sm90TmaWarpSpecializedAdapterINS1H_15DefaultEpilogueISK_SL_SL_NS1G_6thread17LinearCombinationISK_Li1EffLNS1L_9ScaleType4KindE0ELNS_15FloatRoundStyleE2ESK_EENS1_15EpilogueDefaultEEEEEvvEEEEvNT_6ParamsE:
[----:B------:R-:W0:Y:S01]  /*0000*/  LDC R1, c[0x0][0x28] ;  /* 0x00000a00ff017b82 */ /* 0x000e220000000800 */
[----:B------:R-:W1:Y:S01]  /*0010*/  S2R R98, SR_TID.X ;  /* 0x0000000000627919 */ /* 0x000e620000002100 */
[----:B------:R-:W-:Y:S01]  /*0020*/  ELECT P0, URZ, PT ;  /* 0x00000000003f782f */ /* 0x000fe20003800000 */
[----:B------:R-:W-:Y:S01]  /*0030*/  BSSY B0, `(.L_x_0) ;  /* 0x000000f000007945 */ /* 0x000fe20003800000 */
[--C-:B-1----:R-:W-:Y:S02]  /*0040*/  SHF.R.U32.HI R0, RZ, 0x5, R98.reuse ;  /* 0x00000005ff007819 */ /* 0x102fe40000011662 */
[----:B------:R-:W-:-:S03]  /*0050*/  SHF.R.U32.HI R7, RZ, 0x7, R98 ;  /* 0x00000007ff077819 */ /* 0x000fc60000011662 */
[----:B------:R-:W1:Y:S04]  /*0060*/  SHFL.IDX PT, R3, R0, RZ, 0x1f ;  /* 0x00001fff00037589 */ /* 0x000e6800000e0000 */
[----:B------:R2:W3:Y:S01]  /*0070*/  SHFL.IDX PT, R2, R7, RZ, 0x1f ;  /* 0x00001fff07027589 */ /* 0x0004e200000e0000 */
[----:B-1----:R-:W-:-:S13]  /*0080*/  ISETP.NE.OR P0, PT, R3, RZ, !P0 ;  /* 0x000000ff0300720c */ /* 0x002fda0004705670 */
[----:B0-23--:R-:W-:Y:S05]  /*0090*/  @P0 BRA `(.L_x_1) ;  /* 0x0000000000200947 */ /* 0x00dfea0003800000 */
[----:B------:R-:W-:Y:S02]  /*00a0*/  ULDC.64 UR4, c[0x0][0x198] ;  /* 0x0000660000047ab9 */ /* 0x000fe40000000a00 */
[----:B------:R-:W-:Y:S02]  /*00b0*/  UIADD3 UR6, UP0, UR4, 0xf0, URZ ;  /* 0x000000f004067890 */ /* 0x000fe4000ff1e03f */
[----:B------:R-:W-:Y:S02]  /*00c0*/  UIADD3 UR4, UP1, UR4, 0x1f0, URZ ;  /* 0x000001f004047890 */ /* 0x000fe4000ff3e03f */
[----:B------:R-:W-:Y:S02]  /*00d0*/  UIADD3.X UR7, URZ, UR5, URZ, UP0, !UPT ;  /* 0x000000053f077290 */ /* 0x000fe400087fe43f */
[----:B------:R-:W-:-:S07]  /*00e0*/  UIADD3.X UR5, URZ, UR5, URZ, UP1, !UPT ;  /* 0x000000053f057290 */ /* 0x000fce0008ffe43f */
[----:B------:R0:W-:Y:S02]  /*00f0*/  UTMACCTL.PF [UR6] ;  /* 0x00000000060079b9 */ /* 0x0001e40008040000 */
[----:B------:R0:W-:Y:S02]  /*0100*/  UTMACCTL.PF [UR4] ;  /* 0x00000000040079b9 */ /* 0x0001e40008040000 */
[----:B0-----:R-:W-:Y:S01]  /*0110*/  NOP ;  /* 0x0000000000007918 */ /* 0x001fe20000000000 */
.L_x_1:
[----:B------:R-:W-:Y:S05]  /*0120*/  BSYNC B0 ;  /* 0x0000000000007941 */ /* 0x000fea0003800000 */
.L_x_0:
[----:B------:R-:W0:Y:S02]  /*0130*/  SHFL.IDX PT, R5, R0, RZ, 0x1f ;  /* 0x00001fff00057589 */ /* 0x000e2400000e0000 */
[----:B0-----:R-:W-:-:S13]  /*0140*/  ISETP.NE.AND P0, PT, R5, RZ, PT ;  /* 0x000000ff0500720c */ /* 0x001fda0003f05270 */
[----:B------:R-:W-:Y:S05]  /*0150*/  @P0 BRA `(.L_x_2) ;  /* 0x00000000009c0947 */ /* 0x000fea0003800000 */
[----:B------:R-:W-:Y:S01]  /*0160*/  ELECT P0, URZ, PT ;  /* 0x00000000003f782f */ /* 0x000fe20003800000 */
[----:B------:R-:W-:-:S12]  /*0170*/  BSSY B0, `(.L_x_2) ;  /* 0x0000025000007945 */ /* 0x000fd80003800000 */
[----:B------:R-:W-:Y:S05]  /*0180*/  @!P0 BRA `(.L_x_3) ;  /* 0x00000000008c8947 */ /* 0x000fea0003800000 */
[----:B------:R-:W0:Y:S01]  /*0190*/  S2UR UR8, SR_CgaCtaId ;  /* 0x00000000000879c3 */ /* 0x000e220000008800 */
[----:B------:R-:W-:Y:S01]  /*01a0*/  UMOV UR4, 0x400 ;  /* 0x0000040000047882 */ /* 0x000fe20000000000 */
[----:B------:R-:W-:Y:S01]  /*01b0*/  UMOV UR5, 0x1 ;  /* 0x0000000100057882 */ /* 0x000fe20000000000 */
[----:B------:R-:W-:Y:S02]  /*01c0*/  UMOV UR6, 0x6 ;  /* 0x0000000600067882 */ /* 0x000fe40000000000 */
[----:B------:R-:W-:-:S04]  /*01d0*/  UIADD3 UR6, -UR6, 0x100000, URZ ;  /* 0x0010000006067890 */ /* 0x000fc8000fffe13f */
[----:B------:R-:W-:Y:S02]  /*01e0*/  USHF.L.U32 UR7, UR6, 0xb, URZ ;  /* 0x0000000b06077899 */ /* 0x000fe4000800063f */
[----:B------:R-:W-:Y:S02]  /*01f0*/  USHF.L.U32 UR6, UR6, 0x1, URZ ;  /* 0x0000000106067899 */ /* 0x000fe4000800063f */
[----:B0-----:R-:W-:Y:S02]  /*0200*/  ULEA UR8, UR8, UR4, 0x18 ;  /* 0x0000000408087291 */ /* 0x001fe4000f8ec03f */
[----:B------:R-:W-:-:S04]  /*0210*/  UIADD3 UR4, -UR5, 0x100000, URZ ;  /* 0x0010000005047890 */ /* 0x000fc8000fffe13f */
[----:B------:R-:W-:Y:S02]  /*0220*/  USHF.L.U32 UR5, UR4, 0xb, URZ ;  /* 0x0000000b04057899 */ /* 0x000fe4000800063f */
[----:B------:R-:W-:Y:S01]  /*0230*/  USHF.L.U32 UR4, UR4, 0x1, URZ ;  /* 0x0000000104047899 */ /* 0x000fe2000800063f */
[----:B------:R-:W0:Y:S11]  /*0240*/  FENCE.VIEW.ASYNC.S ;  /* 0x00000000000073c6 */ /* 0x000e360000000000 */
[----:B0-----:R0:W1:Y:S01]  /*0250*/  SYNCS.EXCH.64 URZ, [UR8], UR4 ;  /* 0x00000004083f75b2 */ /* 0x0010620008000100 */
[----:B------:R0:W2:Y:S01]  /*0260*/  SYNCS.EXCH.64 URZ, [UR8+0x58], UR6 ;  /* 0x00005806083f75b2 */ /* 0x0000a20008000100 */
[----:B------:R0:W3:Y:S01]  /*0270*/  SYNCS.EXCH.64 URZ, [UR8+0x8], UR4 ;  /* 0x00000804083f75b2 */ /* 0x0000e20008000100 */
[----:B------:R0:W4:Y:S01]  /*0280*/  SYNCS.EXCH.64 URZ, [UR8+0x60], UR6 ;  /* 0x00006006083f75b2 */ /* 0x0001220008000100 */
[----:B------:R0:W0:Y:S01]  /*0290*/  SYNCS.EXCH.64 URZ, [UR8+0x10], UR4 ;  /* 0x00001004083f75b2 */ /* 0x0000220008000100 */
        /* <DEDUP_REMOVED lines=17> */
[----:B------:R-:W-:Y:S01]  /*03b0*/  NOP ;  /* 0x0000000000007918 */ /* 0x000fe20000000000 */
.L_x_3:
[----:B0-----:R-:W-:Y:S05]  /*03c0*/  BSYNC B0 ;  /* 0x0000000000007941 */ /* 0x001fea0003800000 */
.L_x_2:
[----:B------:R-:W-:Y:S01]  /*03d0*/  SHF.R.S32.HI R9, RZ, 0x1f, R98 ;  /* 0x0000001fff097819 */ /* 0x000fe20000011462 */
[----:B------:R-:W0:Y:S01]  /*03e0*/  SHFL.IDX PT, R0, R0, RZ, 0x1f ;  /* 0x00001fff00007589 */ /* 0x000e2200000e0000 */
[----:B------:R-:W5:Y:S01]  /*03f0*/  S2UR UR8, SR_CTAID.X ;  /* 0x00000000000879c3 */ /* 0x000f620000002500 */
[----:B------:R-:W-:Y:S02]  /*0400*/  ELECT P0, URZ, PT ;  /* 0x00000000003f782f */ /* 0x000fe40003800000 */
[----:B------:R-:W-:Y:S01]  /*0410*/  LEA.HI R9, R9, R98, RZ, 0x7 ;  /* 0x0000006209097211 */ /* 0x000fe200078f38ff */
[----:B------:R-:W1:Y:S01]  /*0420*/  S2R R4, SR_CTAID.Y ;  /* 0x0000000000047919 */ /* 0x000e620000002600 */
[----:B------:R-:W-:Y:S01]  /*0430*/  SHF.R.S32.HI R6, RZ, 0x1f, R5 ;  /* 0x0000001fff067819 */ /* 0x000fe20000011405 */
[----:B------:R-:W-:Y:S01]  /*0440*/  ULDC UR4, c[0x0][0x150] ;  /* 0x0000540000047ab9 */ /* 0x000fe20000000800 */
[----:B------:R-:W-:Y:S01]  /*0450*/  LOP3.LUT R9, R9, 0xffffff80, RZ, 0xc0, !PT ;  /* 0xffffff8009097812 */ /* 0x000fe200078ec0ff */
[----:B------:R-:W-:Y:S01]  /*0460*/  NOP ;  /* 0x0000000000007918 */ /* 0x000fe20000000000 */
[----:B------:R-:W-:Y:S01]  /*0470*/  LEA.HI R6, R6, R5, RZ, 0x2 ;  /* 0x0000000506067211 */ /* 0x000fe200078f10ff */
[----:B------:R-:W2:Y:S01]  /*0480*/  LDC R11, c[0x0][0x144] ;  /* 0x00005100ff0b7b82 */ /* 0x000ea20000000800 */
[----:B------:R-:W-:Y:S01]  /*0490*/  NOP ;  /* 0x0000000000007918 */ /* 0x000fe20000000000 */
[----:B------:R-:W-:Y:S01]  /*04a0*/  IMAD.IADD R8, R98, 0x1, -R9 ;  /* 0x0000000162087824 */ /* 0x000fe200078e0a09 */
[----:B------:R-:W-:Y:S01]  /*04b0*/  LOP3.LUT R6, R6, 0x3ffffffc, RZ, 0xc0, !PT ;  /* 0x3ffffffc06067812 */ /* 0x000fe200078ec0ff */
[----:B------:R-:W-:Y:S01]  /*04c0*/  IMAD.MOV.U32 R22, RZ, RZ, 0x1 ;  /* 0x00000001ff167424 */ /* 0x000fe200078e00ff */
[----:B------:R-:W-:-:S02]  /*04d0*/  ISETP.NE.AND P3, PT, R2, RZ, PT ;  /* 0x000000ff0200720c */ /* 0x000fc40003f65270 */
[----:B------:R-:W-:Y:S01]  /*04e0*/  SHF.R.S32.HI R9, RZ, 0x1f, R8 ;  /* 0x0000001fff097819 */ /* 0x000fe20000011408 */
[----:B------:R-:W-:Y:S01]  /*04f0*/  IMAD.IADD R6, R5, 0x1, -R6 ;  /* 0x0000000105067824 */ /* 0x000fe200078e0a06 */
[----:B------:R-:W3:Y:S02]  /*0500*/  LDC R13, c[0x0][0x140] ;  /* 0x00005000ff0d7b82 */ /* 0x000ee40000000800 */
[----:B------:R-:W-:Y:S02]  /*0510*/  LEA.HI R9, R9, R8, RZ, 0x3 ;  /* 0x0000000809097211 */ /* 0x000fe400078f18ff */
[----:B0-----:R-:W-:Y:S02]  /*0520*/  ISETP.NE.OR P0, PT, R0, RZ, !P0 ;  /* 0x000000ff0000720c */ /* 0x001fe40004705670 */
[----:B------:R-:W-:Y:S02]  /*0530*/  SHF.R.S32.HI R0, RZ, 0x3, R9 ;  /* 0x00000003ff007819 */ /* 0x000fe40000011409 */
[----:B-----5:R-:W-:-:S02]  /*0540*/  I2FP.F32.U32 R10, UR8 ;  /* 0x00000008000a7c45 */ /* 0x020fc40008201000 */
[----:B------:R-:W-:-:S03]  /*0550*/  SHF.R.S32.HI R9, RZ, 0x1f, R9 ;  /* 0x0000001fff097819 */ /* 0x000fc60000011409 */
[----:B------:R-:W-:Y:S01]  /*0560*/  FMUL R10, R10, UR4 ;  /* 0x000000040a0a7c20 */ /* 0x000fe20008400000 */
[----:B------:R-:W-:Y:S01]  /*0570*/  LEA.HI R9, R9, R0, RZ, 0x2 ;  /* 0x0000000009097211 */ /* 0x000fe200078f10ff */
[----:B------:R-:W-:Y:S01]  /*0580*/  ULDC UR4, c[0x0][0x154] ;  /* 0x0000550000047ab9 */ /* 0x000fe20000000800 */
[----:B-1----:R-:W-:Y:S01]  /*0590*/  I2FP.F32.U32 R12, R4 ;  /* 0x00000004000c7245 */ /* 0x002fe20000201000 */
[----:B------:R-:W-:Y:S01]  /*05a0*/  VOTEU.ALL UP0, P0 ;  /* 0x00000000003f7886 */ /* 0x000fe20000000000 */
[----:B------:R-:W-:Y:S01]  /*05b0*/  LOP3.LUT R9, R9, 0xfffffffc, RZ, 0xc0, !PT ;  /* 0xfffffffc09097812 */ /* 0x000fe200078ec0ff */
[----:B------:R-:W0:Y:S01]  /*05c0*/  F2I.U32.TRUNC.NTZ R10, R10 ;  /* 0x0000000a000a7305 */ /* 0x000e22000020f000 */
[----:B------:R-:W-:Y:S01]  /*05d0*/  VOTEU.ALL UP1, P0 ;  /* 0x00000000003f7886 */ /* 0x000fe20000020000 */
[----:B------:R-:W-:Y:S01]  /*05e0*/  FMUL R12, R12, UR4 ;  /* 0x000000040c0c7c20 */ /* 0x000fe20008400000 */
[----:B------:R-:W1:Y:S01]  /*05f0*/  @!UP0 S2UR UR7, SR_CgaCtaId ;  /* 0x00000000000789c3 */ /* 0x000e620000008800 */
[----:B------:R-:W-:Y:S01]  /*0600*/  IMAD.IADD R9, R0, 0x1, -R9 ;  /* 0x0000000100097824 */ /* 0x000fe200078e0a09 */
[----:B------:R-:W-:Y:S01]  /*0610*/  SHF.R.S32.HI R0, RZ, 0x1f, R3 ;  /* 0x0000001fff007819 */ /* 0x000fe20000011403 */
[----:B------:R-:W-:Y:S01]  /*0620*/  UMOV UR4, 0x20 ;  /* 0x0000002000047882 */ /* 0x000fe20000000000 */
[----:B------:R-:W-:Y:S01]  /*0630*/  @!UP0 UMOV UR6, 0x400 ;  /* 0x0000040000068882 */ /* 0x000fe20000000000 */
[----:B------:R-:W-:Y:S01]  /*0640*/  IMAD R19, R6, 0x4, R9 ;  /* 0x0000000406137824 */ /* 0x000fe200078e0209 */
[----:B------:R-:W5:Y:S01]  /*0650*/  F2I.U32.TRUNC.NTZ R12, R12 ;  /* 0x0000000c000c7305 */ /* 0x000f62000020f000 */
[----:B------:R-:W-:Y:S01]  /*0660*/  LEA.HI R0, R0, R3, RZ, 0x2 ;  /* 0x0000000300007211 */ /* 0x000fe200078f10ff */
[----:B------:R-:W4:Y:S01]  /*0670*/  LDC R9, c[0x0][0x148] ;  /* 0x00005200ff097b82 */ /* 0x000f220000000800 */
[----:B------:R-:W-:-:S04]  /*0680*/  @!UP0 UIADD3 UR4, -UR4, 0x100000, URZ ;  /* 0x0010000004048890 */ /* 0x000fc8000fffe13f */
[----:B------:R-:W-:Y:S02]  /*0690*/  @!UP0 USHF.L.U32 UR5, UR4, 0xb, URZ ;  /* 0x0000000b04058899 */ /* 0x000fe4000800063f */
[----:B------:R-:W-:Y:S01]  /*06a0*/  @!UP0 USHF.L.U32 UR4, UR4, 0x1, URZ ;  /* 0x0000000104048899 */ /* 0x000fe2000800063f */
[----:B------:R-:W-:Y:S01]  /*06b0*/  LEA.HI R6, R19, R19, RZ, 0x1 ;  /* 0x0000001313067211 */ /* 0x000fe200078f08ff */
[----:B0-----:R-:W-:Y:S01]  /*06c0*/  IMAD.MOV R14, RZ, RZ, -R10 ;  /* 0x000000ffff0e7224 */ /* 0x001fe200078e0a0a */
[----:B------:R-:W-:Y:S02]  /*06d0*/  LOP3.LUT R0, R0, 0xfffffffc, RZ, 0xc0, !PT ;  /* 0xfffffffc00007812 */ /* 0x000fe400078ec0ff */
[----:B------:R-:W-:Y:S01]  /*06e0*/  LOP3.LUT R10, R6, 0xfffffffe, RZ, 0xc0, !PT ;  /* 0xfffffffe060a7812 */ /* 0x000fe200078ec0ff */
[----:B--2---:R-:W-:Y:S01]  /*06f0*/  IMAD R6, R11, R14, UR8 ;  /* 0x000000080b067e24 */ /* 0x004fe2000f8e020e */
[----:B---3--:R-:W-:Y:S01]  /*0700*/  ISETP.EQ.U32.AND P2, PT, R13, 0x1, PT ;  /* 0x000000010d00780c */ /* 0x008fe20003f42070 */
[----:B------:R-:W-:-:S02]  /*0710*/  IMAD.IADD R3, R3, 0x1, -R0 ;  /* 0x0000000103037824 */ /* 0x000fc400078e0a00 */
[C---:B------:R-:W-:Y:S02]  /*0720*/  IMAD.IADD R11, R19.reuse, 0x1, -R10 ;  /* 0x00000001130b7824 */ /* 0x040fe400078e0a0a */
[----:B------:R-:W-:Y:S01]  /*0730*/  IMAD.SHL.U32 R10, R19, 0x4, RZ ;  /* 0x00000004130a7824 */ /* 0x000fe200078e00ff */
[----:B------:R-:W-:Y:S01]  /*0740*/  ISETP.NE.AND P1, PT, R3, 0x3, PT ;  /* 0x000000030300780c */ /* 0x000fe20003f25270 */
[----:B-----5:R-:W-:Y:S01]  /*0750*/  IMAD.MOV R24, RZ, RZ, -R12 ;  /* 0x000000ffff187224 */ /* 0x020fe200078e0a0c */
[----:B------:R-:W-:Y:S01]  /*0760*/  ISETP.NE.AND P4, PT, R11, R6, PT ;  /* 0x000000060b00720c */ /* 0x000fe20003f85270 */
[----:B-1----:R-:W-:Y:S01]  /*0770*/  @!UP0 ULEA UR6, UR7, UR6, 0x18 ;  /* 0x0000000607068291 */ /* 0x002fe2000f8ec03f */
[----:B------:R-:W-:Y:S01]  /*0780*/  LOP3.LUT R19, R19, 0xc, R10, 0x78, !PT ;  /* 0x0000000c13137812 */ /* 0x000fe200078e780a */
[----:B------:R-:W-:Y:S01]  /*0790*/  VOTEU.ALL UP0, P0 ;  /* 0x00000000003f7886 */ /* 0x000fe20000000000 */
[----:B------:R-:W-:Y:S01]  /*07a0*/  LOP3.LUT P0, RZ, R8, 0x7, RZ, 0xc0, !PT ;  /* 0x0000000708ff7812 */ /* 0x000fe2000780c0ff */
[----:B------:R-:W-:Y:S01]  /*07b0*/  VIADD R8, R2, 0xffffffff ;  /* 0xffffffff02087836 */ /* 0x000fe20000000000 */
[----:B------:R-:W-:Y:S01]  /*07c0*/  ISETP.EQ.OR P1, PT, R3, RZ, !P1 ;  /* 0x000000ff0300720c */ /* 0x000fe20004f22670 */
[----:B----4-:R-:W-:Y:S01]  /*07d0*/  IMAD R11, R9, R24, R4 ;  /* 0x00000018090b7224 */ /* 0x010fe200078e0204 */
[----:B------:R-:W-:-:S02]  /*07e0*/  ISETP.LT.U32.AND P0, PT, R19, 0x4, !P0 ;  /* 0x000000041300780c */ /* 0x000fc40004701070 */
[----:B------:R-:W-:Y:S02]  /*07f0*/  ISETP.EQ.AND P1, PT, R2, RZ, P1 ;  /* 0x000000ff0200720c */ /* 0x000fe40000f22270 */
[----:B------:R-:W-:Y:S01]  /*0800*/  ISETP.GE.U32.AND P6, PT, R8, 0x2, PT ;  /* 0x000000020800780c */ /* 0x000fe20003fc6070 */
[----:B------:R-:W0:Y:S02]  /*0810*/  FENCE.VIEW.ASYNC.S ;  /* 0x00000000000073c6 */ /* 0x000e240000000000 */
[----:B0-----:R0:W1:Y:S01]  /*0820*/  @!UP0 SYNCS.EXCH.64 URZ, [UR6+0xc0], UR4 ;  /* 0x0000c004063f85b2 */ /* 0x0010620008000100 */
[----:B------:R-:W-:Y:S02]  /*0830*/  @P4 LEA.HI R0, R19, R19, RZ, 0x1 ;  /* 0x0000001313004211 */ /* 0x000fe400078f08ff */
[----:B------:R-:W-:Y:S02]  /*0840*/  SEL R18, RZ, 0x1, !P1 ;  /* 0x00000001ff127807 */ /* 0x000fe40004800000 */
[----:B------:R-:W-:-:S02]  /*0850*/  @P4 SHF.R.S32.HI R0, RZ, 0x1, R0 ;  /* 0x00000001ff004819 */ /* 0x000fc40000011400 */
[----:B------:R-:W-:Y:S02]  /*0860*/  SEL R18, R18, 0x2, P6 ;  /* 0x0000000212127807 */ /* 0x000fe40003000000 */
[----:B------:R-:W-:Y:S02]  /*0870*/  @P4 ISETP.NE.AND P5, PT, R0, R11, PT ;  /* 0x0000000b0000420c */ /* 0x000fe40003fa5270 */
[----:B------:R-:W-:Y:S02]  /*0880*/  SEL R11, RZ, 0x1, !P0 ;  /* 0x00000001ff0b7807 */ /* 0x000fe40004000000 */
[----:B------:R-:W-:Y:S02]  /*0890*/  @P4 SEL R22, RZ, 0x1, P5 ;  /* 0x00000001ff164807 */ /* 0x000fe40002800000 */
[----:B------:R-:W-:Y:S01]  /*08a0*/  LOP3.LUT R0, R98, 0x7f, RZ, 0xc0, !PT ;  /* 0x0000007f62007812 */ /* 0x000fe200078ec0ff */
[----:B------:R0:W2:Y:S01]  /*08b0*/  @!UP1 SYNCS.EXCH.64 URZ, [UR6+0xc8], UR4 ;  /* 0x0000c804063f95b2 */ /* 0x0000a20008000100 */
[----:B------:R-:W-:Y:S01]  /*08c0*/  LOP3.LUT R22, R22, R11, RZ, 0xc0, !PT ;  /* 0x0000000b16167212 */ /* 0x000fe200078ec0ff */
[----:B------:R-:W-:Y:S01]  /*08d0*/  NOP ;  /* 0x0000000000007918 */ /* 0x000fe20000000000 */
[----:B------:R-:W-:Y:S05]  /*08e0*/  @!P2 BRA `(.L_x_4) ;  /* 0x000000000008a947 */ /* 0x000fea0003800000 */
[----:B-12---:R-:W-:Y:S01]  /*08f0*/  UCGABAR_ARV ;  /* 0x00000000000079c7 */ /* 0x006fe20008000000 */
[----:B------:R-:W-:Y:S05]  /*0900*/  BRA `(.L_x_5) ;  /* 0x0000000000047947 */ /* 0x000fea0003800000 */
.L_x_4:
[----:B-12---:R-:W-:Y:S01]  /*0910*/  NOP ;  /* 0x0000000000007918 */ /* 0x006fe20000000000 */
.L_x_5:
[----:B------:R-:W1:Y:S01]  /*0920*/  LDC R2, c[0x0][0x65c] ;  /* 0x00019700ff027b82 */ /* 0x000e620000000800 */
[----:B------:R-:W-:Y:S01]  /*0930*/  LOP3.LUT R5, R5, 0xfffff7ff, RZ, 0xc0, !PT ;  /* 0xfffff7ff05057812 */ /* 0x000fe200078ec0ff */
[----:B------:R-:W-:Y:S02]  /*0940*/  IMAD.U32 R10, RZ, RZ, UR8 ;  /* 0x00000008ff0a7e24 */ /* 0x000fe4000f8e00ff */
[----:B------:R-:W-:Y:S01]  /*0950*/  IMAD.MOV.U32 R11, RZ, RZ, RZ ;  /* 0x000000ffff0b7224 */ /* 0x000fe200078e00ff */
[----:B-1----:R-:W-:-:S13]  /*0960*/  ISETP.NE.AND P1, PT, R2, 0x1, PT ;  /* 0x000000010200780c */ /* 0x002fda0003f25270 */
[----:B------:R-:W1:Y:S01]  /*0970*/  @P1 LDC R17, c[0x0][0x10] ;  /* 0x00000400ff111b82 */ /* 0x000e620000000800 */
[----:B------:R-:W-:Y:S01]  /*0980*/  @P1 LOP3.LUT R5, R5, 0x800, RZ, 0xfc, !PT ;  /* 0x0000080005051812 */ /* 0x000fe200078efcff */
[----:B------:R-:W-:Y:S02]  /*0990*/  @P1 IMAD.MOV.U32 R5, RZ, RZ, RZ ;  /* 0x000000ffff051224 */ /* 0x000fe400078e00ff */
[----:B------:R-:W-:-:S04]  /*09a0*/  @P1 IMAD.MOV.U32 R15, RZ, RZ, RZ ;  /* 0x000000ffff0f1224 */ /* 0x000fc800078e00ff */
[----:B------:R-:W2:Y:S01]  /*09b0*/  @!P1 LDC R13, c[0x0][0xc] ;  /* 0x00000300ff0d9b82 */ /* 0x000ea20000000800 */
[----:B0-----:R-:W-:Y:S01]  /*09c0*/  ULDC UR4, c[0x0][0xc] ;  /* 0x0000030000047ab9 */ /* 0x001fe20000000800 */
[----:B------:R-:W-:Y:S01]  /*09d0*/  ULDC UR5, c[0x0][0x10] ;  /* 0x0000040000057ab9 */ /* 0x000fe20000000800 */
[----:B------:R-:W-:Y:S01]  /*09e0*/  ULDC UR6, c[0x0][0x14] ;  /* 0x0000050000067ab9 */ /* 0x000fe20000000800 */
[----:B------:R-:W-:-:S04]  /*09f0*/  UIMAD.WIDE.U32 UR4, UR4, UR5, URZ ;  /* 0x00000005040472a5 */ /* 0x000fc8000f8e003f */
[----:B------:R-:W-:Y:S02]  /*0a00*/  UIMAD.WIDE.U32 UR36, UR4, UR6, URZ ;  /* 0x00000006042472a5 */ /* 0x000fe4000f8e003f */
[----:B------:R-:W-:-:S04]  /*0a10*/  UIMAD UR42, UR5, UR6, URZ ;  /* 0x00000006052a72a4 */ /* 0x000fc8000f8e023f */
[----:B------:R-:W-:Y:S01]  /*0a20*/  UIADD3 UR42, UR37, UR42, URZ ;  /* 0x0000002a252a7290 */ /* 0x000fe2000fffe03f */
[----:B-1----:R-:W-:-:S04]  /*0a30*/  @P1 IMAD.WIDE.U32 R16, R17, UR8, R4 ;  /* 0x0000000811101c25 */ /* 0x002fc8000f8e0004 */
[----:B------:R-:W-:Y:S02]  /*0a40*/  @P1 IMAD.IADD R17, R17, 0x1, R15 ;  /* 0x0000000111111824 */ /* 0x000fe400078e020f */
[----:B--2---:R-:W-:-:S04]  /*0a50*/  @!P1 IMAD.WIDE.U32 R10, R4, R13, R10 ;  /* 0x0000000d040a9225 */ /* 0x004fc800078e000a */
[----:B------:R-:W-:Y:S02]  /*0a60*/  @!P1 IMAD.MOV.U32 R16, RZ, RZ, R10 ;  /* 0x000000ffff109224 */ /* 0x000fe400078e000a */
[----:B------:R-:W-:Y:S01]  /*0a70*/  @!P1 IMAD.MOV.U32 R17, RZ, RZ, R11 ;  /* 0x000000ffff119224 */ /* 0x000fe200078e000b */
[----:B------:R-:W-:Y:S06]  /*0a80*/  @!P2 BRA `(.L_x_6) ;  /* 0x00000000000ca947 */ /* 0x000fec0003800000 */
[----:B------:R-:W-:Y:S01]  /*0a90*/  UCGABAR_WAIT ;  /* 0x0000000000007dc7 */ /* 0x000fe20008000000 */
[----:B------:R-:W-:Y:S01]  /*0aa0*/  CCTL.IVALL ;  /* 0x00000000ff00798f */ /* 0x000fe20002000000 */
[----:B------:R-:W-:Y:S05]  /*0ab0*/  BRA `(.L_x_7) ;  /* 0x0000000000047947 */ /* 0x000fea0003800000 */
.L_x_6:
[----:B------:R-:W-:Y:S06]  /*0ac0*/  BAR.SYNC.DEFER_BLOCKING 0x0 ;  /* 0x0000000000007b1d */ /* 0x000fec0000010000 */
.L_x_7:
[----:B------:R-:W-:Y:S05]  /*0ad0*/  @!P3 BRA `(.L_x_8) ;  /* 0x00000068008cb947 */ /* 0x000fea0003800000 */
[----:B------:R-:W-:-:S13]  /*0ae0*/  ISETP.GT.U32.AND P0, PT, R8, 0x1, PT ;  /* 0x000000010800780c */ /* 0x000fda0003f04070 */
[----:B------:R-:W-:Y:S05]  /*0af0*/  @P0 EXIT ;  /* 0x000000000000094d */ /* 0x000fea0003800000 */
[----:B------:R-:W-:Y:S01]  /*0b00*/  ULDC.64 UR4, c[0x0][0x650] ;  /* 0x0001940000047ab9 */ /* 0x000fe20000000a00 */
[----:B------:R-:W-:Y:S01]  /*0b10*/  PRMT R3, RZ, 0x7610, R3 ;  /* 0x00007610ff037816 */ /* 0x000fe20000000003 */
[----:B------:R-:W-:Y:S01]  /*0b20*/  IMAD.MOV.U32 R109, RZ, RZ, -0x1 ;  /* 0xffffffffff6d7424 */ /* 0x000fe200078e00ff */
[----:B------:R-:W-:Y:S01]  /*0b30*/  ISETP.GE.U32.AND P0, PT, R16, UR4, PT ;  /* 0x0000000410007c0c */ /* 0x000fe2000bf06070 */
[----:B------:R-:W-:Y:S02]  /*0b40*/  IMAD.MOV.U32 R102, RZ, RZ, -0x1 ;  /* 0xffffffffff667424 */ /* 0x000fe400078e00ff */
[----:B------:R-:W-:Y:S01]  /*0b50*/  IMAD.MOV.U32 R23, RZ, RZ, -0x1 ;  /* 0xffffffffff177424 */ /* 0x000fe200078e00ff */
[----:B------:R-:W-:-:S13]  /*0b60*/  ISETP.GE.U32.AND.EX P0, PT, R17, UR5, PT, P0 ;  /* 0x0000000511007c0c */ /* 0x000fda000bf06100 */
[----:B------:R-:W-:Y:S05]  /*0b70*/  @P0 BRA `(.L_x_9) ;  /* 0x00000004002c0947 */ /* 0x000fea0003800000 */
[----:B------:R-:W0:Y:S01]  /*0b80*/  LDC.64 R26, c[0x0][0x628] ;  /* 0x00018a00ff1a7b82 */ /* 0x000e220000000a00 */
[----:B------:R-:W-:Y:S02]  /*0b90*/  IMAD.MOV.U32 R10, RZ, RZ, R16 ;  /* 0x000000ffff0a7224 */ /* 0x000fe400078e0010 */
[----:B------:R-:W-:-:S05]  /*0ba0*/  IMAD.MOV.U32 R11, RZ, RZ, R17 ;  /* 0x000000ffff0b7224 */ /* 0x000fca00078e0011 */
[----:B------:R-:W1:Y:S08]  /*0bb0*/  LDC R8, c[0x0][0x630] ;  /* 0x00018c00ff087b82 */ /* 0x000e700000000800 */
[----:B------:R-:W2:Y:S01]  /*0bc0*/  LDC.64 R28, c[0x0][0x620] ;  /* 0x00018800ff1c7b82 */ /* 0x000ea20000000a00 */
[----:B0-----:R-:W-:-:S04]  /*0bd0*/  ISETP.NE.U32.AND P0, PT, R26, RZ, PT ;  /* 0x000000ff1a00720c */ /* 0x001fc80003f05070 */
[----:B------:R-:W-:-:S13]  /*0be0*/  ISETP.NE.AND.EX P0, PT, R27, RZ, PT, P0 ;  /* 0x000000ff1b00720c */ /* 0x000fda0003f05300 */
[----:B-12---:R-:W-:Y:S05]  /*0bf0*/  @!P0 BRA `(.L_x_10) ;  /* 0x0000000000288947 */ /* 0x006fea0003800000 */
[----:B------:R-:W0:Y:S02]  /*0c00*/  LDC R3, c[0x0][0x634] ;  /* 0x00018d00ff037b82 */ /* 0x000e240000000800 */
[----:B0-----:R-:W-:-:S05]  /*0c10*/  IADD3 R3, P0, R16, R3, RZ ;  /* 0x0000000310037210 */ /* 0x001fca0007f1e0ff */
[----:B------:R-:W-:-:S04]  /*0c20*/  IMAD.X R21, RZ, RZ, R17, P0 ;  /* 0x000000ffff157224 */ /* 0x000fc800000e0611 */
[----:B------:R-:W-:-:S04]  /*0c30*/  IMAD.WIDE.U32 R10, R21, R26, RZ ;  /* 0x0000001a150a7225 */ /* 0x000fc800078e00ff */
[----:B------:R-:W-:-:S04]  /*0c40*/  IMAD.WIDE.U32 R12, P0, R3, R27, R10 ;  /* 0x0000001b030c7225 */ /* 0x000fc8000780000a */
[----:B------:R-:W-:-:S04]  /*0c50*/  IMAD.WIDE.U32 R10, R3, R26, RZ ;  /* 0x0000001a030a7225 */ /* 0x000fc800078e00ff */
[----:B------:R-:W-:Y:S01]  /*0c60*/  IMAD.X R15, RZ, RZ, RZ, P0 ;  /* 0x000000ffff0f7224 */ /* 0x000fe200000e06ff */
[----:B------:R-:W-:Y:S01]  /*0c70*/  IADD3 RZ, P0, R11, R12, RZ ;  /* 0x0000000c0bff7210 */ /* 0x000fe20007f1e0ff */
[----:B------:R-:W-:-:S04]  /*0c80*/  IMAD.MOV.U32 R14, RZ, RZ, R13 ;  /* 0x000000ffff0e7224 */ /* 0x000fc800078e000d */
[----:B------:R-:W-:-:S08]  /*0c90*/  IMAD.WIDE.U32.X R10, R21, R27, R14, P0 ;  /* 0x0000001b150a7225 */ /* 0x000fd000000e040e */
.L_x_10:
[----:B------:R-:W0:Y:S01]  /*0ca0*/  LDC.64 R32, c[0x0][0x640] ;  /* 0x00019000ff207b82 */ /* 0x000e220000000a00 */
[--C-:B------:R-:W-:Y:S01]  /*0cb0*/  SHF.R.U64 R27, R10, R8, R11.reuse ;  /* 0x000000080a1b7219 */ /* 0x100fe2000000120b */
[----:B------:R-:W-:Y:S01]  /*0cc0*/  IMAD R31, R9, R24, R4 ;  /* 0x00000018091f7224 */ /* 0x000fe200078e0204 */
[----:B------:R-:W-:Y:S01]  /*0cd0*/  SHF.R.U32.HI R3, RZ, R8, R11 ;  /* 0x00000008ff037219 */ /* 0x000fe2000001160b */
[----:B------:R-:W-:Y:S01]  /*0ce0*/  IMAD.MOV.U32 R23, RZ, RZ, 0x1 ;  /* 0x00000001ff177424 */ /* 0x000fe200078e00ff */
[----:B------:R-:W-:-:S03]  /*0cf0*/  IADD3 R5, P0, RZ, -R27, RZ ;  /* 0x8000001bff057210 */ /* 0x000fc60007f1e0ff */
[----:B------:R-:W1:Y:S02]  /*0d00*/  LDC R12, c[0x0][0x618] ;  /* 0x00018600ff0c7b82 */ /* 0x000e640000000800 */
[----:B------:R-:W-:Y:S02]  /*0d10*/  IMAD.X R3, RZ, RZ, ~R3, P0 ;  /* 0x000000ffff037224 */ /* 0x000fe400000e0e03 */
[----:B------:R-:W-:-:S04]  /*0d20*/  IMAD.WIDE.U32 R10, R5, R28, R16 ;  /* 0x0000001c050a7225 */ /* 0x000fc800078e0010 */
[----:B------:R-:W2:Y:S01]  /*0d30*/  LDC R20, c[0x0][0x608] ;  /* 0x00018200ff147b82 */ /* 0x000ea20000000800 */
[----:B------:R-:W-:Y:S02]  /*0d40*/  IMAD R8, R3, R28, RZ ;  /* 0x0000001c03087224 */ /* 0x000fe400078e02ff */
[----:B------:R-:W-:Y:S02]  /*0d50*/  IMAD.MOV.U32 R3, RZ, RZ, -0x1 ;  /* 0xffffffffff037424 */ /* 0x000fe400078e00ff */
[----:B------:R-:W-:-:S03]  /*0d60*/  IMAD R5, R5, R29, R8 ;  /* 0x0000001d05057224 */ /* 0x000fc600078e0208 */
[----:B------:R-:W3:Y:S01]  /*0d70*/  LDC R30, c[0x0][0x658] ;  /* 0x00019600ff1e7b82 */ /* 0x000ee20000000800 */
[----:B------:R-:W-:Y:S01]  /*0d80*/  IMAD.IADD R5, R11, 0x1, R5 ;  /* 0x000000010b057824 */ /* 0x000fe200078e0205 */
[----:B0-----:R-:W-:-:S04]  /*0d90*/  ISETP.NE.U32.AND P0, PT, R32, RZ, PT ;  /* 0x000000ff2000720c */ /* 0x001fc80003f05070 */
[----:B------:R-:W-:Y:S02]  /*0da0*/  ISETP.NE.AND.EX P0, PT, R33, RZ, PT, P0 ;  /* 0x000000ff2100720c */ /* 0x000fe40003f05300 */
[----:B------:R-:W0:Y:S01]  /*0db0*/  LDC R26, c[0x0][0x600] ;  /* 0x00018000ff1a7b82 */ /* 0x000e220000000800 */
[-CC-:B-1----:R-:W-:Y:S02]  /*0dc0*/  SHF.R.U64 R14, R10, R12.reuse, R5.reuse ;  /* 0x0000000c0a0e7219 */ /* 0x182fe40000001205 */
[----:B------:R-:W-:-:S05]  /*0dd0*/  SHF.R.U32.HI R5, RZ, R12, R5 ;  /* 0x0000000cff057219 */ /* 0x000fca0000011605 */
[----:B------:R-:W1:Y:S01]  /*0de0*/  LDC R15, c[0x0][0x648] ;  /* 0x00019200ff0f7b82 */ /* 0x000e620000000800 */
[-CC-:B--2---:R-:W-:Y:S02]  /*0df0*/  SHF.R.U64 R29, R14, R20.reuse, R5.reuse ;  /* 0x000000140e1d7219 */ /* 0x184fe40000001205 */
[----:B------:R-:W-:-:S05]  /*0e00*/  SHF.R.U32.HI R5, RZ, R20, R5 ;  /* 0x00000014ff057219 */ /* 0x000fca0000011605 */
[----:B------:R-:W2:Y:S01]  /*0e10*/  LDC R21, c[0x0][0x638] ;  /* 0x00018e00ff157b82 */ /* 0x000ea20000000800 */
[-CC-:B---3--:R-:W-:Y:S02]  /*0e20*/  SHF.R.U64 R20, R29, R30.reuse, R5.reuse ;  /* 0x0000001e1d147219 */ /* 0x188fe40000001205 */
[-C--:B------:R-:W-:Y:S02]  /*0e30*/  SHF.L.U32 R3, R3, R30.reuse, RZ ;  /* 0x0000001e03037219 */ /* 0x080fe400000006ff */
[----:B------:R-:W-:Y:S01]  /*0e40*/  SHF.R.U32.HI R5, RZ, R30, R5 ;  /* 0x0000001eff057219 */ /* 0x000fe20000011605 */
[----:B------:R-:W-:Y:S01]  /*0e50*/  IMAD.MOV.U32 R4, RZ, RZ, R20 ;  /* 0x000000ffff047224 */ /* 0x000fe200078e0014 */
[----:B------:R-:W-:Y:S01]  /*0e60*/  LOP3.LUT R12, RZ, R3, RZ, 0x33, !PT ;  /* 0x00000003ff0c7212 */ /* 0x000fe200078e33ff */
[----:B------:R-:W3:Y:S01]  /*0e70*/  LDC R25, c[0x0][0x610] ;  /* 0x00018400ff197b82 */ /* 0x000ee20000000800 */
[----:B------:R-:W-:Y:S05]  /*0e80*/  @!P0 BRA `(.L_x_11) ;  /* 0x0000000000288947 */ /* 0x000fea0003800000 */
[----:B------:R-:W4:Y:S02]  /*0e90*/  LDC R3, c[0x0][0x64c] ;  /* 0x00019300ff037b82 */ /* 0x000f240000000800 */
[----:B----4-:R-:W-:-:S05]  /*0ea0*/  IADD3 R3, P0, R20, R3, RZ ;  /* 0x0000000314037210 */ /* 0x010fca0007f1e0ff */
        /* <DEDUP_REMOVED lines=8> */
.L_x_11:
[----:B-1----:R-:W-:Y:S01]  /*0f30*/  SHF.R.U64 R4, R4, R15, R5 ;  /* 0x0000000f04047219 */ /* 0x002fe20000001205 */
[----:B0-----:R-:W-:Y:S01]  /*0f40*/  VIADD R5, R26, 0xffffffff ;  /* 0xffffffff1a057836 */ /* 0x001fe20000000000 */
[----:B------:R-:W-:Y:S01]  /*0f50*/  SHF.L.U32 R3, R23, R30, RZ ;  /* 0x0000001e17037219 */ /* 0x000fe200000006ff */
[----:B------:R-:W-:Y:S01]  /*0f60*/  IMAD.MOV.U32 R23, RZ, RZ, R27 ;  /* 0x000000ffff177224 */ /* 0x000fe200078e001b */
[----:B------:R-:W-:Y:S01]  /*0f70*/  LOP3.LUT R12, R29, R12, RZ, 0xc0, !PT ;  /* 0x0000000c1d0c7212 */ /* 0x000fe200078ec0ff */
[----:B------:R-:W-:Y:S01]  /*0f80*/  IMAD.MOV R8, RZ, RZ, -R4 ;  /* 0x000000ffff087224 */ /* 0x000fe200078e0a04 */
[----:B------:R-:W-:Y:S02]  /*0f90*/  SEL R6, R6, R31, !P1 ;  /* 0x0000001f06067207 */ /* 0x000fe40004800000 */
[----:B------:R-:W-:Y:S01]  /*0fa0*/  LOP3.LUT R5, R14, R5, RZ, 0xc0, !PT ;  /* 0x000000050e057212 */ /* 0x000fe200078ec0ff */
[----:B------:R-:W-:Y:S02]  /*0fb0*/  IMAD R9, R3, R4, R12 ;  /* 0x0000000403097224 */ /* 0x000fe400078e020c */
[----:B--2---:R-:W-:-:S02]  /*0fc0*/  IMAD R3, R8, R21, R20 ;  /* 0x0000001508037224 */ /* 0x004fc400078e0214 */
[----:B---3--:R-:W-:Y:S02]  /*0fd0*/  IMAD R6, R9, R25, R6 ;  /* 0x0000001909067224 */ /* 0x008fe400078e0206 */
[----:B------:R-:W-:Y:S02]  /*0fe0*/  IMAD R109, R3, R26, R5 ;  /* 0x0000001a036d7224 */ /* 0x000fe400078e0205 */
[----:B------:R-:W-:-:S03]  /*0ff0*/  IMAD.MOV.U32 R4, RZ, RZ, 0x1 ;  /* 0x00000001ff047424 */ /* 0x000fc600078e00ff */
[----:B------:R-:W-:Y:S02]  /*1000*/  SEL R102, R109, R6, !P1 ;  /* 0x000000066d667207 */ /* 0x000fe40004800000 */
[----:B------:R-:W-:Y:S02]  /*1010*/  PRMT R3, R4, 0x7610, R3 ;  /* 0x0000761004037816 */ /* 0x000fe40000000003 */
[----:B------:R-:W-:-:S07]  /*1020*/  SEL R109, R6, R109, !P1 ;  /* 0x0000006d066d7207 */ /* 0x000fce0004800000 */
.L_x_9:
[----:B------:R-:W-:-:S08]  /*1030*/  NOP ;  /* 0x0000000000007918 */ /* 0x000fd00000000000 */
[----:B------:R-:W0:Y:S02]  /*1040*/  USETMAXREG.TRY_ALLOC.CTAPOOL UP0, 0xe8 ;  /* 0x000000e8000079c8 */ /* 0x000e240008000600 */
[----:B0-----:R-:W-:-:S13]  /*1050*/  PLOP3.LUT P0, PT, PT, PT, UP0, 0x80, 0x0 ;  /* 0x000000000000781c */ /* 0x001fda0003f0f008 */
[----:B------:R-:W-:Y:S05]  /*1060*/  @!P0 BRA `(.L_x_9) ;  /* 0xfffffffc00f08947 */ /* 0x000fea000383ffff */
[----:B------:R-:W-:Y:S01]  /*1070*/  ULDC.64 UR4, c[0x0][0x598] ;  /* 0x0001660000047ab9 */ /* 0x000fe20000000a00 */
[----:B------:R-:W-:Y:S01]  /*1080*/  ULDC.64 UR38, c[0x0][0x208] ;  /* 0x0000820000267ab9 */ /* 0x000fe20000000a00 */
[----:B------:R-:W-:-:S04]  /*1090*/  ISETP.NE.U32.AND P0, PT, RZ, UR4, PT ;  /* 0x00000004ff007c0c */ /* 0x000fc8000bf05070 */
[----:B------:R-:W-:-:S13]  /*10a0*/  ISETP.NE.AND.EX P0, PT, RZ, UR5, PT, P0 ;  /* 0x00000005ff007c0c */ /* 0x000fda000bf05300 */
[----:B------:R-:W-:Y:S05]  /*10b0*/  @!P0 BRA `(.L_x_12) ;  /* 0x00000000001c8947 */ /* 0x000fea0003800000 */
[----:B------:R-:W0:Y:S02]  /*10c0*/  LDC.64 R4, c[0x0][0x598] ;  /* 0x00016600ff047b82 */ /* 0x000e240000000a00 */
[----:B0-----:R-:W2:Y:S02]  /*10d0*/  LDG.E.64 R4, desc[UR38][R4.64] ;  /* 0x0000002604047981 */ /* 0x001ea4000c1e1b00 */
[----:B--2---:R-:W-:-:S04]  /*10e0*/  ISETP.NE.U32.AND P0, PT, R4, RZ, PT ;  /* 0x000000ff0400720c */ /* 0x004fc80003f05070 */
[----:B------:R-:W-:-:S13]  /*10f0*/  ISETP.NE.AND.EX P0, PT, R5, RZ, PT, P0 ;  /* 0x000000ff0500720c */ /* 0x000fda0003f05300 */
[----:B------:R-:W-:Y:S05]  /*1100*/  @!P0 BRA `(.L_x_12) ;  /* 0x0000000000088947 */ /* 0x000fea0003800000 */
[----:B------:R0:W5:Y:S01]  /*1110*/  LD.E R90, desc[UR38][R4.64] ;  /* 0x00000026045a7980 */ /* 0x000162000c101900 */
[----:B------:R-:W-:Y:S05]  /*1120*/  BRA `(.L_x_13) ;  /* 0x0000000000247947 */ /* 0x000fea0003800000 */
.L_x_12:
[----:B------:R-:W-:Y:S02]  /*1130*/  ULDC.64 UR4, c[0x0][0x588] ;  /* 0x0001620000047ab9 */ /* 0x000fe40000000a00 */
[----:B------:R-:W-:-:S04]  /*1140*/  ISETP.NE.U32.AND P0, PT, RZ, UR4, PT ;  /* 0x00000004ff007c0c */ /* 0x000fc8000bf05070 */
[----:B------:R-:W-:-:S13]  /*1150*/  ISETP.NE.AND.EX P0, PT, RZ, UR5, PT, P0 ;  /* 0x00000005ff007c0c */ /* 0x000fda000bf05300 */
[----:B------:R-:W-:Y:S05]  /*1160*/  @!P0 BRA `(.L_x_14) ;  /* 0x00000000000c8947 */ /* 0x000fea0003800000 */
[----:B------:R-:W0:Y:S02]  /*1170*/  LDC.64 R90, c[0x0][0x588] ;  /* 0x00016200ff5a7b82 */ /* 0x000e240000000a00 */
[----:B0-----:R1:W5:Y:S01]  /*1180*/  LDG.E R90, desc[UR38][R90.64] ;  /* 0x000000265a5a7981 */ /* 0x001362000c1e1900 */
[----:B------:R-:W-:Y:S05]  /*1190*/  BRA `(.L_x_13) ;  /* 0x0000000000087947 */ /* 0x000fea0003800000 */
.L_x_14:
[----:B------:R-:W-:Y:S02]  /*11a0*/  ULDC UR4, c[0x0][0x580] ;  /* 0x0001600000047ab9 */ /* 0x000fe40000000800 */
[----:B------:R-:W-:-:S07]  /*11b0*/  IMAD.U32 R90, RZ, RZ, UR4 ;  /* 0x00000004ff5a7e24 */ /* 0x000fce000f8e00ff */
.L_x_13:
[----:B------:R-:W-:Y:S02]  /*11c0*/  ULDC.64 UR4, c[0x0][0x5a0] ;  /* 0x0001680000047ab9 */ /* 0x000fe40000000a00 */
[----:B------:R-:W-:-:S04]  /*11d0*/  ISETP.NE.U32.AND P0, PT, RZ, UR4, PT ;  /* 0x00000004ff007c0c */ /* 0x000fc8000bf05070 */
[----:B------:R-:W-:-:S13]  /*11e0*/  ISETP.NE.AND.EX P0, PT, RZ, UR5, PT, P0 ;  /* 0x00000005ff007c0c */ /* 0x000fda000bf05300 */
[----:B------:R-:W-:Y:S05]  /*11f0*/  @!P0 BRA `(.L_x_15) ;  /* 0x00000000001c8947 */ /* 0x000fea0003800000 */
[----:B0-----:R-:W0:Y:S02]  /*1200*/  LDC.64 R4, c[0x0][0x5a0] ;  /* 0x00016800ff047b82 */ /* 0x001e240000000a00 */
[----:B0-----:R-:W2:Y:S02]  /*1210*/  LDG.E.64 R4, desc[UR38][R4.64] ;  /* 0x0000002604047981 */ /* 0x001ea4000c1e1b00 */
[----:B--2---:R-:W-:-:S04]  /*1220*/  ISETP.NE.U32.AND P0, PT, R4, RZ, PT ;  /* 0x000000ff0400720c */ /* 0x004fc80003f05070 */
[----:B------:R-:W-:-:S13]  /*1230*/  ISETP.NE.AND.EX P0, PT, R5, RZ, PT, P0 ;  /* 0x000000ff0500720c */ /* 0x000fda0003f05300 */
[----:B------:R-:W-:Y:S05]  /*1240*/  @!P0 BRA `(.L_x_15) ;  /* 0x0000000000088947 */ /* 0x000fea0003800000 */
[----:B-1----:R0:W5:Y:S01]  /*1250*/  LD.E R91, desc[UR38][R4.64] ;  /* 0x00000026045b7980 */ /* 0x002162000c101900 */
[----:B------:R-:W-:Y:S05]  /*1260*/  BRA `(.L_x_16) ;  /* 0x0000000000247947 */ /* 0x000fea0003800000 */
.L_x_15:
[----:B------:R-:W-:Y:S02]  /*1270*/  ULDC.64 UR4, c[0x0][0x590] ;  /* 0x0001640000047ab9 */ /* 0x000fe40000000a00 */
[----:B------:R-:W-:-:S04]  /*1280*/  ISETP.NE.U32.AND P0, PT, RZ, UR4, PT ;  /* 0x00000004ff007c0c */ /* 0x000fc8000bf05070 */
[----:B------:R-:W-:-:S13]  /*1290*/  ISETP.NE.AND.EX P0, PT, RZ, UR5, PT, P0 ;  /* 0x00000005ff007c0c */ /* 0x000fda000bf05300 */
[----:B------:R-:W-:Y:S05]  /*12a0*/  @!P0 BRA `(.L_x_17) ;  /* 0x00000000000c8947 */ /* 0x000fea0003800000 */
[----:B0-----:R-:W1:Y:S02]  /*12b0*/  LDC.64 R4, c[0x0][0x590] ;  /* 0x00016400ff047b82 */ /* 0x001e640000000a00 */
[----:B-1----:R1:W5:Y:S01]  /*12c0*/  LDG.E R91, desc[UR38][R4.64] ;  /* 0x00000026045b7981 */ /* 0x002362000c1e1900 */
[----:B------:R-:W-:Y:S05]  /*12d0*/  BRA `(.L_x_16) ;  /* 0x0000000000087947 */ /* 0x000fea0003800000 */
.L_x_17:
[----:B------:R-:W-:Y:S02]  /*12e0*/  ULDC UR4, c[0x0][0x584] ;  /* 0x0001610000047ab9 */ /* 0x000fe40000000800 */
[----:B-1----:R-:W-:-:S07]  /*12f0*/  IMAD.U32 R91, RZ, RZ, UR4 ;  /* 0x00000004ff5b7e24 */ /* 0x002fce000f8e00ff */
.L_x_16:
[----:B------:R-:W-:-:S13]  /*1300*/  LOP3.LUT P0, RZ, R3, 0xff, RZ, 0xc0, !PT ;  /* 0x000000ff03ff7812 */ /* 0x000fda000780c0ff */
[----:B------:R-:W-:Y:S05]  /*1310*/  @!P0 EXIT ;  /* 0x000000000000894d */ /* 0x000fea0003800000 */
[----:B------:R-:W2:Y:S01]  /*1320*/  LDC R96, c[0x0][0x658] ;  /* 0x00019600ff607b82 */ /* 0x000ea20000000800 */
[----:B------:R-:W-:Y:S01]  /*1330*/  ULDC.64 UR6, c[0x0][0x288] ;  /* 0x0000a20000067ab9 */ /* 0x000fe20000000a00 */
[----:B------:R-:W-:Y:S01]  /*1340*/  LOP3.LUT R7, R7, 0x1, RZ, 0xc0, !PT ;  /* 0x0000000107077812 */ /* 0x000fe200078ec0ff */
[----:B------:R-:W-:Y:S01]  /*1350*/  UIADD3 UR4, UR7, 0x1f, URZ ;  /* 0x0000001f07047890 */ /* 0x000fe2000fffe03f */
[----:B------:R-:W-:Y:S01]  /*1360*/  SHF.R.U32.HI R3, RZ, 0x2, R98 ;  /* 0x00000002ff037819 */ /* 0x000fe20000011662 */
[----:B01----:R-:W-:Y:S01]  /*1370*/  IMAD.U32 R4, RZ, RZ, UR6 ;  /* 0x00000006ff047e24 */ /* 0x003fe2000f8e00ff */
[----:B------:R-:W-:Y:S01]  /*1380*/  SHF.R.U32.HI R0, RZ, 0x1, R0 ;  /* 0x00000001ff007819 */ /* 0x000fe20000011600 */
[----:B------:R-:W-:Y:S01]  /*1390*/  USHF.R.S32.HI UR5, URZ, 0x1f, UR4 ;  /* 0x0000001f3f057899 */ /* 0x000fe20008011404 */
[----:B------:R-:W0:Y:S01]  /*13a0*/  LDC.64 R92, c[0x0][0x5c8] ;  /* 0x00017200ff5c7b82 */ /* 0x000e220000000a00 */
[----:B------:R-:W-:Y:S01]  /*13b0*/  LOP3.LUT R97, R98, 0x3, RZ, 0xc0, !PT ;  /* 0x0000000362617812 */ /* 0x000fe200078ec0ff */
[----:B------:R-:W-:Y:S01]  /*13c0*/  IMAD.SHL.U32 R88, R7, 0x40, RZ ;  /* 0x0000004007587824 */ /* 0x000fe200078e00ff */
[----:B------:R-:W-:Y:S01]  /*13d0*/  LOP3.LUT R3, R3, 0x7, RZ, 0xc0, !PT ;  /* 0x0000000703037812 */ /* 0x000fe200078ec0ff */
[----:B------:R-:W-:Y:S01]  /*13e0*/  ULEA.HI UR5, UR5, UR4, URZ, 0x5 ;  /* 0x0000000405057291 */ /* 0x000fe2000f8f283f */
[----:B------:R-:W-:Y:S01]  /*13f0*/  LOP3.LUT R0, R0, 0x30, RZ, 0xc0, !PT ;  /* 0x0000003000007812 */ /* 0x000fe200078ec0ff */
[----:B------:R-:W-:Y:S01]  /*1400*/  IMAD R97, R97, -0x2, R4 ;  /* 0xfffffffe61617824 */ /* 0x000fe200078e0204 */
[--C-:B------:R-:W-:Y:S01]  /*1410*/  LOP3.LUT R88, R88, 0x40, R3.reuse, 0xe2, !PT ;  /* 0x0000004058587812 */ /* 0x100fe200078ee203 */
[----:B------:R-:W-:Y:S01]  /*1420*/  USHF.R.S32.HI UR43, URZ, 0x5, UR5 ;  /* 0x000000053f2b7899 */ /* 0x000fe20008011405 */
[----:B------:R-:W-:Y:S01]  /*1430*/  IADD3 R4, RZ, -R0, -R3 ;  /* 0x80000000ff047210 */ /* 0x000fe20007ffe803 */
[----:B------:R-:W-:Y:S01]  /*1440*/  IMAD.MOV.U32 R3, RZ, RZ, -0x1 ;  /* 0xffffffffff037424 */ /* 0x000fe200078e00ff */
[----:B------:R-:W-:Y:S01]  /*1450*/  LOP3.LUT R99, R98, 0x80, RZ, 0xc0, !PT ;  /* 0x0000008062637812 */ /* 0x000fe200078ec0ff */
[----:B------:R-:W-:Y:S01]  /*1460*/  IMAD.MOV.U32 R5, RZ, RZ, 0x1 ;  /* 0x00000001ff057424 */ /* 0x000fe200078e00ff */
[----:B------:R-:W-:Y:S01]  /*1470*/  UISETP.LT.AND UP0, UPT, UR43, 0x1, UPT ;  /* 0x000000012b00788c */ /* 0x000fe2000bf01270 */
[----:B------:R-:W-:Y:S01]  /*1480*/  IMAD R4, R7, -0x40, R4 ;  /* 0xffffffc007047824 */ /* 0x000fe200078e0204 */
[----:B------:R-:W-:Y:S01]  /*1490*/  ULDC UR4, c[0x0][0x284] ;  /* 0x0000a10000047ab9 */ /* 0x000fe20000000800 */
[----:B--2---:R-:W-:Y:S01]  /*14a0*/  SHF.L.U32 R3, R3, R96, RZ ;  /* 0x0000006003037219 */ /* 0x004fe200000006ff */
[----:B------:R-:W-:Y:S01]  /*14b0*/  USEL UR44, UR43, 0x1, UP0 ;  /* 0x000000012b2c7887 */ /* 0x000fe20008000000 */
[----:B------:R-:W-:Y:S01]  /*14c0*/  LOP3.LUT R88, R88, R0, RZ, 0xfc, !PT ;  /* 0x0000000058587212 */ /* 0x000fe200078efcff */
[----:B------:R-:W-:Y:S01]  /*14d0*/  IMAD.SHL.U32 R98, R98, 0x2, RZ ;  /* 0x0000000262627824 */ /* 0x000fe200078e00ff */
[----:B------:R-:W-:Y:S01]  /*14e0*/  SHF.L.U32 R96, R5, R96, RZ ;  /* 0x0000006005607219 */ /* 0x000fe200000006ff */
[----:B------:R-:W-:Y:S01]  /*14f0*/  VIADD R101, R4, UR4 ;  /* 0x0000000404657c36 */ /* 0x000fe20008000000 */
[----:B------:R-:W-:Y:S01]  /*1500*/  LOP3.LUT R114, R18, 0x1, RZ, 0xfc, !PT ;  /* 0x0000000112727812 */ /* 0x000fe200078efcff */
[----:B------:R-:W-:Y:S01]  /*1510*/  IMAD.MOV.U32 R89, RZ, RZ, RZ ;  /* 0x000000ffff597224 */ /* 0x000fe200078e00ff */
[C-C-:B0-----:R-:W-:Y:S01]  /*1520*/  SHF.L.U64.HI R94, R92.reuse, 0x7, R93.reuse ;  /* 0x000000075c5e7819 */ /* 0x141fe2000001025d */
[----:B------:R-:W-:Y:S01]  /*1530*/  UIADD3 UR44, UR43, -UR44, URZ ;  /* 0x8000002c2b2c7290 */ /* 0x000fe2000fffe03f */
[C---:B------:R-:W-:Y:S01]  /*1540*/  SHF.L.U64.HI R95, R92.reuse, 0x3, R93 ;  /* 0x000000035c5f7819 */ /* 0x040fe2000001025d */
[C---:B------:R-:W-:Y:S01]  /*1550*/  IMAD.SHL.U32 R93, R92.reuse, 0x80, RZ ;  /* 0x000000805c5d7824 */ /* 0x040fe200078e00ff */
[----:B------:R-:W-:Y:S01]  /*1560*/  SHF.R.U32.HI R99, RZ, 0x7, R99 ;  /* 0x00000007ff637819 */ /* 0x000fe20000011663 */
[----:B------:R-:W-:Y:S01]  /*1570*/  IMAD.SHL.U32 R92, R92, 0x8, RZ ;  /* 0x000000085c5c7824 */ /* 0x000fe200078e00ff */
[----:B------:R-:W-:Y:S01]  /*1580*/  LOP3.LUT R100, RZ, R3, RZ, 0x33, !PT ;  /* 0x00000003ff647212 */ /* 0x000fe200078e33ff */
[----:B------:R-:W-:Y:S01]  /*1590*/  UMOV UR40, URZ ;  /* 0x0000003f00287c82 */ /* 0x000fe20008000000 */
[----:B------:R-:W-:-:S05]  /*15a0*/  UMOV UR41, URZ ;  /* 0x0000003f00297c82 */ /* 0x000fca0008000000 */
.L_x_161:
[----:B0-----:R-:W0:Y:S01]  /*15b0*/  SHFL.IDX PT, R0, R99, RZ, 0x1f ;  /* 0x00001fff63007589 */ /* 0x001e2200000e0000 */
[----:B-1----:R-:W1:Y:S01]  /*15c0*/  S2UR UR7, SR_CgaCtaId ;  /* 0x00000000000779c3 */ /* 0x002e620000008800 */
[----:B------:R-:W-:Y:S01]  /*15d0*/  UMOV UR6, 0x400 ;  /* 0x0000040000067882 */ /* 0x000fe20000000000 */
[----:B0-----:R-:W-:Y:S01]  /*15e0*/  R2UR UR4, R0 ;  /* 0x00000000000472ca */ /* 0x001fe200000e0000 */
[----:B-1----:R-:W-:-:S12]  /*15f0*/  ULEA UR6, UR7, UR6, 0x18 ;  /* 0x0000000607067291 */ /* 0x002fd8000f8ec03f */
[----:B------:R-:W-:-:S04]  /*1600*/  ULEA.HI UR5, UR4, UR4, URZ, 0x1 ;  /* 0x0000000404057291 */ /* 0x000fc8000f8f083f */
[----:B------:R-:W-:-:S04]  /*1610*/  ULOP3.LUT UR5, UR5, 0xffffe, URZ, 0xc0, !UPT ;  /* 0x000ffffe05057892 */ /* 0x000fc8000f8ec03f */
[----:B------:R-:W-:-:S03]  /*1620*/  UIADD3 UR5, UR4, -UR5, URZ ;  /* 0x8000000504057290 */ /* 0x000fc6000fffe03f */
[----:B------:R-:W-:Y:S01]  /*1630*/  ULDC UR4, c[0x0][0x28c] ;  /* 0x0000a30000047ab9 */ /* 0x000fe20000000800 */
[----:B------:R-:W-:Y:S01]  /*1640*/  ULEA UR5, UR5, UR6, 0xc ;  /* 0x0000000605057291 */ /* 0x000fe2000f8e603f */
[----:B------:R-:W-:-:S03]  /*1650*/  ISETP.LT.AND P0, PT, RZ, UR4, PT ;  /* 0x00000004ff007c0c */ /* 0x000fc6000bf01270 */
[----:B------:R-:W-:-:S04]  /*1660*/  UIADD3 UR5, UR5, 0x180, URZ ;  /* 0x0000018005057890 */ /* 0x000fc8000fffe03f */
[----:B------:R-:W-:-:S04]  /*1670*/  USHF.R.U32.HI UR5, URZ, 0x4, UR5 ;  /* 0x000000043f057899 */ /* 0x000fc80008011605 */
[----:B------:R-:W-:-:S04]  /*1680*/  ULOP3.LUT UR5, UR5, 0x3fff, URZ, 0xc0, !UPT ;  /* 0x00003fff05057892 */ /* 0x000fc8000f8ec03f */
[----:B------:R-:W-:Y:S01]  /*1690*/  ULOP3.LUT UR45, UR5, 0x10000, URZ, 0xfc, !UPT ;  /* 0x00010000052d7892 */ /* 0x000fe2000f8efc3f */
[----:B--2345:R-:W-:Y:S11]  /*16a0*/  @P0 BRA `(.L_x_18) ;  /* 0x0000000000400947 */ /* 0x03cff60003800000 */
[----:B------:R-:W-:Y:S01]  /*16b0*/  MOV R0, 0x0 ;  /* 0x0000000000007802 */ /* 0x000fe20000000f00 */
[----:B------:R-:W-:Y:S01]  /*16c0*/  ULDC.64 UR4, c[0x4][0x68] ;  /* 0x01001a0000047ab9 */ /* 0x000fe20000000a00 */
[----:B------:R-:W-:Y:S01]  /*16d0*/  ULDC.64 UR6, c[0x4][0x8] ;  /* 0x0100020000067ab9 */ /* 0x000fe20000000a00 */
[----:B------:R-:W-:Y:S01]  /*16e0*/  IMAD.U32 R4, RZ, RZ, UR4 ;  /* 0x00000004ff047e24 */ /* 0x000fe2000f8e00ff */
[----:B------:R0:W1:Y:S01]  /*16f0*/  LDC.64 R14, c[0x4][R0] ;  /* 0x01000000000e7b82 */ /* 0x0000620000000a00 */
[----:B------:R-:W-:Y:S01]  /*1700*/  IMAD.U32 R5, RZ, RZ, UR5 ;  /* 0x00000005ff057e24 */ /* 0x000fe2000f8e00ff */
[----:B------:R-:W-:Y:S01]  /*1710*/  ULDC.64 UR4, c[0x4][0x70] ;  /* 0x01001c0000047ab9 */ /* 0x000fe20000000a00 */
[----:B------:R-:W-:Y:S02]  /*1720*/  IMAD.U32 R10, RZ, RZ, UR6 ;  /* 0x00000006ff0a7e24 */ /* 0x000fe4000f8e00ff */
[----:B------:R-:W-:Y:S02]  /*1730*/  IMAD.U32 R6, RZ, RZ, UR4 ;  /* 0x00000004ff067e24 */ /* 0x000fe4000f8e00ff */
[----:B------:R-:W-:-:S02]  /*1740*/  IMAD.U32 R7, RZ, RZ, UR5 ;  /* 0x00000005ff077e24 */ /* 0x000fc4000f8e00ff */
[----:B------:R-:W-:Y:S02]  /*1750*/  IMAD.U32 R11, RZ, RZ, UR7 ;  /* 0x00000007ff0b7e24 */ /* 0x000fe4000f8e00ff */
[----:B------:R-:W-:Y:S02]  /*1760*/  IMAD.MOV.U32 R8, RZ, RZ, 0x1e1 ;  /* 0x000001e1ff087424 */ /* 0x000fe400078e00ff */
[----:B------:R-:W-:Y:S02]  /*1770*/  IMAD.MOV.U32 R12, RZ, RZ, 0x1 ;  /* 0x00000001ff0c7424 */ /* 0x000fe400078e00ff */
[----:B0-----:R-:W-:-:S07]  /*1780*/  IMAD.MOV.U32 R13, RZ, RZ, RZ ;  /* 0x000000ffff0d7224 */ /* 0x001fce00078e00ff */
[----:B------:R-:W-:-:S07]  /*1790*/  LEPC R20, `(.L_x_18) ;  /* 0x000000001014794e */ /* 0x000fce0000000000 */
[----:B-1---5:R-:W-:Y:S05]  /*17a0*/  CALL.ABS.NOINC R14 ;  /* 0x000000000e007343 */ /* 0x022fea0003c00000 */
.L_x_18:
[----:B------:R-:W-:-:S13]  /*17b0*/  ISETP.NE.AND P0, PT, R114, 0x3, PT ;  /* 0x000000037200780c */ /* 0x000fda0003f05270 */
[----:B------:R-:W-:Y:S05]  /*17c0*/  @!P0 BRA `(.L_x_19) ;  /* 0x0000000000048947 */ /* 0x000fea0003800000 */
[----:B------:R-:W-:Y:S01]  /*17d0*/  BPT.TRAP 0x1 ;  /* 0x000000040000795c */ /* 0x000fe20000300000 */
.L_x_19:
[----:B------:R-:W0:Y:S01]  /*17e0*/  S2UR UR5, SR_CgaCtaId ;  /* 0x00000000000579c3 */ /* 0x000e220000008800 */
[----:B------:R-:W-:Y:S01]  /*17f0*/  UMOV UR4, 0x400 ;  /* 0x0000040000047882 */ /* 0x000fe20000000000 */
[----:B------:R-:W-:Y:S02]  /*1800*/  IMAD.U32 R0, RZ, RZ, UR40 ;  /* 0x00000028ff007e24 */ /* 0x000fe4000f8e00ff */
[----:B------:R-:W-:-:S03]  /*1810*/  IMAD.U32 R3, RZ, RZ, UR41 ;  /* 0x00000029ff037e24 */ /* 0x000fc6000f8e00ff */
[----:B------:R-:W-:Y:S01]  /*1820*/  SHF.L.U32 R0, R0, 0x1f, RZ ;  /* 0x0000001f00007819 */ /* 0x000fe200000006ff */
[----:B0-----:R-:W-:-:S06]  /*1830*/  ULEA UR4, UR5, UR4, 0x18 ;  /* 0x0000000405047291 */ /* 0x001fcc000f8ec03f */
[----:B------:R-:W-:-:S04]  /*1840*/  IMAD.U32 R6, RZ, RZ, UR4 ;  /* 0x00000004ff067e24 */ /* 0x000fc8000f8e00ff */
[----:B------:R-:W-:-:S04]  /*1850*/  IMAD R3, R3, 0x8, R6 ;  /* 0x0000000803037824 */ /* 0x000fc800078e0206 */
[----:B------:R0:W1:Y:S01]  /*1860*/  SYNCS.PHASECHK.TRANS64.TRYWAIT P1, [R3+URZ], R0 ;  /* 0x00000000030075a7 */ /* 0x000062000802017f */
[----:B------:R-:W-:Y:S05]  /*1870*/  @!P0 BRA `(.L_x_20) ;  /* 0x0000000000048947 */ /* 0x000fea0003800000 */
[----:B------:R-:W-:Y:S01]  /*1880*/  BPT.TRAP 0x1 ;  /* 0x000000040000795c */ /* 0x000fe20000300000 */
.L_x_20:
[----:B------:R-:W-:-:S05]  /*1890*/  IMAD.U32 R4, RZ, RZ, UR44 ;  /* 0x0000002cff047e24 */ /* 0x000fca000f8e00ff */
[----:B------:R-:W-:Y:S01]  /*18a0*/  ISETP.GE.AND P2, PT, R4, 0x1, PT ;  /* 0x000000010400780c */ /* 0x000fe20003f46270 */
[----:B-1----:R-:W-:-:S12]  /*18b0*/  @P1 BRA `(.L_x_21) ;  /* 0x0000000000081947 */ /* 0x002fd80003800000 */
[----:B------:R-:W1:Y:S02]  /*18c0*/  SYNCS.PHASECHK.TRANS64.TRYWAIT P1, [R3+URZ], R0 ;  /* 0x00000000030075a7 */ /* 0x000e64000802017f */
[----:B-1----:R-:W-:Y:S05]  /*18d0*/  @!P1 BRA `(.L_x_22) ;  /* 0x0000007400949947 */ /* 0x002fea0003800000 */
.L_x_21:
[----:B------:R-:W-:Y:S05]  /*18e0*/  WARPSYNC.ALL ;  /* 0x0000000000007948 */ /* 0x000fea0003800000 */
[----:B------:R-:W-:Y:S01]  /*18f0*/  R2UR UR4, R6 ;  /* 0x00000000060472ca */ /* 0x000fe200000e0000 */
[----:B------:R-:W-:Y:S01]  /*1900*/  ULEA UR6, UR41, UR45, 0xa ;  /* 0x0000002d29067291 */ /* 0x000fe2000f8e503f */
[----:B------:R-:W-:Y:S01]  /*1910*/  WARPGROUP.ARRIVE ;  /* 0x00000000000079c5 */ /* 0x000fe20000000000 */
[----:B------:R-:W-:Y:S01]  /*1920*/  UMOV UR9, 0x80000020 ;  /* 0x8000002000097882 */ /* 0x000fe20000000000 */
[----:B------:R-:W-:Y:S01]  /*1930*/  UMOV UR11, 0x80000020 ;  /* 0x80000020000b7882 */ /* 0x000fe20000000000 */
[----:B------:R-:W-:-:S03]  /*1940*/  UIADD3 UR7, UR6, 0x200, URZ ;  /* 0x0000020006077890 */ /* 0x000fc6000fffe03f */
[----:B------:R-:W-:-:S05]  /*1950*/  UMOV UR8, UR6 ;  /* 0x0000000600087c82 */ /* 0x000fca0008000000 */
[----:B------:R-:W-:-:S04]  /*1960*/  UIADD3 UR4, UR4, 0x2c180, URZ ;  /* 0x0002c18004047890 */ /* 0x000fc8000fffe03f */
[----:B------:R-:W-:-:S04]  /*1970*/  USHF.R.U32.HI UR4, URZ, 0x4, UR4 ;  /* 0x000000043f047899 */ /* 0x000fc80008011604 */
[----:B------:R-:W-:-:S04]  /*1980*/  ULOP3.LUT UR4, UR4, 0x3fff, URZ, 0xc0, !UPT ;  /* 0x00003fff04047892 */ /* 0x000fc8000f8ec03f */
[----:B------:R-:W-:-:S04]  /*1990*/  ULOP3.LUT UR4, UR4, 0x10000, URZ, 0xfc, !UPT ;  /* 0x0001000004047892 */ /* 0x000fc8000f8efc3f */
[----:B------:R-:W-:-:S07]  /*19a0*/  ULEA UR5, UR41, UR4, 0x8 ;  /* 0x0000000429057291 */ /* 0x000fce000f8e403f */
[----:B------:R-:W-:Y:S02]  /*19b0*/  UMOV UR10, UR5 ;  /* 0x00000005000a7c82 */ /* 0x000fe40008000000 */
[----:B------:R-:W-:Y:S01]  /*19c0*/  HGMMA.64x64x16.F32.BF16 R56, gdesc[UR8], RZ, !UPT, gsb0 ;  /* 0x00e00000083879f0 */ /* 0x000fe2000c0018ff */
[----:B------:R-:W-:Y:S01]  /*19d0*/  UMOV UR8, UR7 ;  /* 0x0000000700087c82 */ /* 0x000fe20008000000 */
[----:B------:R-:W-:Y:S01]  /*19e0*/  UMOV UR9, 0x80000020 ;  /* 0x8000002000097882 */ /* 0x000fe20000000000 */
[----:B------:R-:W-:Y:S02]  /*19f0*/  WARPGROUP.DEPBAR.LE gsb0, 0x0 ;  /* 0x00008000000079c5 */ /* 0x000fe40000010000 */
[----:B------:R-:W-:-:S06]  /*1a00*/  WARPGROUP.ARRIVE ;  /* 0x00000000000079c5 */ /* 0x000fcc0000000000 */
[----:B------:R-:W-:Y:S01]  /*1a10*/  HGMMA.64x64x16.F32.BF16 R24, gdesc[UR8], RZ, !UPT, gsb0 ;  /* 0x00e00000081879f0 */ /* 0x000fe2000c0018ff */
[----:B------:R-:W-:Y:S02]  /*1a20*/  UIADD3 UR8, UR6, 0x2, URZ ;  /* 0x0000000206087890 */ /* 0x000fe4000fffe03f */
[----:B------:R-:W-:Y:S01]  /*1a30*/  UIADD3 UR10, UR5, 0x2, URZ ;  /* 0x00000002050a7890 */ /* 0x000fe2000fffe03f */
[----:B------:R-:W-:Y:S01]  /*1a40*/  UMOV UR9, 0x80000020 ;  /* 0x8000002000097882 */ /* 0x000fe20000000000 */
[----:B------:R-:W-:Y:S01]  /*1a50*/  UMOV UR11, 0x80000020 ;  /* 0x80000020000b7882 */ /* 0x000fe20000000000 */
[----:B------:R-:W-:Y:S01]  /*1a60*/  UIADD3 UR6, UR6, 0x202, URZ ;  /* 0x0000020206067890 */ /* 0x000fe2000fffe03f */
[----:B------:R-:W-:Y:S02]  /*1a70*/  WARPGROUP.DEPBAR.LE gsb0, 0x0 ;  /* 0x00008000000079c5 */ /* 0x000fe40000010000 */
[----:B------:R-:W-:-:S06]  /*1a80*/  WARPGROUP.ARRIVE ;  /* 0x00000000000079c5 */ /* 0x000fcc0000000000 */
[----:B------:R-:W-:Y:S01]  /*1a90*/  HGMMA.64x64x16.F32.BF16 R56, gdesc[UR8], R56, gsb0 ;  /* 0x00e00000083879f0 */ /* 0x000fe20008001838 */
[----:B------:R-:W-:Y:S01]  /*1aa0*/  UMOV UR8, UR6 ;  /* 0x0000000600087c82 */ /* 0x000fe20008000000 */
[----:B------:R-:W-:Y:S01]  /*1ab0*/  UMOV UR9, 0x80000020 ;  /* 0x8000002000097882 */ /* 0x000fe20000000000 */
[----:B------:R-:W-:Y:S02]  /*1ac0*/  WARPGROUP.DEPBAR.LE gsb0, 0x0 ;  /* 0x00008000000079c5 */ /* 0x000fe40000010000 */
[----:B------:R-:W-:-:S06]  /*1ad0*/  WARPGROUP.ARRIVE ;  /* 0x00000000000079c5 */ /* 0x000fcc0000000000 */
[----:B------:R-:W-:Y:S03]  /*1ae0*/  HGMMA.64x64x16.F32.BF16 R24, gdesc[UR8], R24, gsb0 ;  /* 0x00e00000081879f0 */ /* 0x000fe60008001818 */
[----:B------:R-:W-:Y:S02]  /*1af0*/  WARPGROUP.DEPBAR.LE gsb0, 0x0 ;  /* 0x00008000000079c5 */ /* 0x000fe40000010000 */
[----:B------:R-:W-:Y:S05]  /*1b00*/  @!P2 BRA `(.L_x_23) ;  /* 0x000000040020a947 */ /* 0x000fea0003800000 */
[----:B------:R-:W-:Y:S01]  /*1b10*/  UIADD3 UR5, UR41, 0x1, URZ ;  /* 0x0000000129057890 */ /* 0x000fe2000fffe03f */
[----:B01----:R-:W-:Y:S02]  /*1b20*/  IMAD.U32 R0, RZ, RZ, UR44 ;  /* 0x0000002cff007e24 */ /* 0x003fe4000f8e00ff */
[----:B------:R-:W-:Y:S01]  /*1b30*/  IMAD.U32 R3, RZ, RZ, UR41 ;  /* 0x00000029ff037e24 */ /* 0x000fe2000f8e00ff */
[----:B------:R-:W-:-:S04]  /*1b40*/  UISETP.NE.AND UP0, UPT, UR5, 0xb, UPT ;  /* 0x0000000b0500788c */ /* 0x000fc8000bf05270 */
[----:B------:R-:W-:Y:S02]  /*1b50*/  USEL UR6, URZ, 0x1, UP0 ;  /* 0x000000013f067887 */ /* 0x000fe40008000000 */
[----:B------:R-:W-:Y:S02]  /*1b60*/  USEL UR5, UR5, URZ, UP0 ;  /* 0x0000003f05057287 */ /* 0x000fe40008000000 */
[----:B------:R-:W-:-:S06]  /*1b70*/  ULOP3.LUT UR6, UR40, UR6, URZ, 0x3c, !UPT ;  /* 0x0000000628067292 */ /* 0x000fcc000f8e3c3f */
[----:B------:R-:W-:-:S07]  /*1b80*/  IMAD.U32 R7, RZ, RZ, UR6 ;  /* 0x00000006ff077e24 */ /* 0x000fce000f8e00ff */
.L_x_30:
[----:B------:R-:W-:Y:S05]  /*1b90*/  @!P0 BRA `(.L_x_24) ;  /* 0x0000000000048947 */ /* 0x000fea0003800000 */
[----:B------:R-:W-:Y:S01]  /*1ba0*/  BPT.TRAP 0x1 ;  /* 0x000000040000795c */ /* 0x000fe20000300000 */
.L_x_24:
[----:B------:R-:W0:Y:S01]  /*1bb0*/  S2UR UR7, SR_CgaCtaId ;  /* 0x00000000000779c3 */ /* 0x000e220000008800 */
[----:B------:R-:W-:Y:S01]  /*1bc0*/  UMOV UR6, 0x400 ;  /* 0x0000040000067882 */ /* 0x000fe20000000000 */
[----:B------:R-:W-:Y:S01]  /*1bd0*/  IMAD.U32 R5, RZ, RZ, UR5 ;  /* 0x00000005ff057e24 */ /* 0x000fe2000f8e00ff */
[----:B------:R-:W-:Y:S01]  /*1be0*/  SHF.L.U32 R4, R7, 0x1f, RZ ;  /* 0x0000001f07047819 */ /* 0x000fe200000006ff */
[----:B0-----:R-:W-:-:S06]  /*1bf0*/  ULEA UR6, UR7, UR6, 0x18 ;  /* 0x0000000607067291 */ /* 0x001fcc000f8ec03f */
[----:B------:R-:W-:-:S04]  /*1c00*/  IMAD.U32 R6, RZ, RZ, UR6 ;  /* 0x00000006ff067e24 */ /* 0x000fc8000f8e00ff */
[----:B------:R-:W-:-:S04]  /*1c10*/  IMAD R5, R5, 0x8, R6 ;  /* 0x0000000805057824 */ /* 0x000fc800078e0206 */
[----:B------:R0:W1:Y:S01]  /*1c20*/  SYNCS.PHASECHK.TRANS64.TRYWAIT P1, [R5+URZ], R4 ;  /* 0x00000004050075a7 */ /* 0x000062000802017f */
[----:B------:R-:W-:Y:S05]  /*1c30*/  @!P0 BRA `(.L_x_25) ;  /* 0x0000000000048947 */ /* 0x000fea0003800000 */
[----:B------:R-:W-:Y:S01]  /*1c40*/  BPT.TRAP 0x1 ;  /* 0x000000040000795c */ /* 0x000fe20000300000 */
.L_x_25:
[----:B-1----:R-:W-:Y:S05]  /*1c50*/  @P1 BRA `(.L_x_26) ;  /* 0x0000000000081947 */ /* 0x002fea0003800000 */
[----:B------:R-:W1:Y:S02]  /*1c60*/  SYNCS.PHASECHK.TRANS64.TRYWAIT P1, [R5+URZ], R4 ;  /* 0x00000004050075a7 */ /* 0x000e64000802017f */
[----:B-1----:R-:W-:Y:S05]  /*1c70*/  @!P1 BRA `(.L_x_27) ;  /* 0x0000007000c09947 */ /* 0x002fea0003800000 */
.L_x_26:
[----:B------:R-:W-:Y:S01]  /*1c80*/  ULEA UR6, UR5, UR4, 0x8 ;  /* 0x0000000405067291 */ /* 0x000fe2000f8e403f */
[----:B------:R-:W-:Y:S01]  /*1c90*/  WARPGROUP.ARRIVE ;  /* 0x00000000000079c5 */ /* 0x000fe20000000000 */
[----:B------:R-:W-:Y:S01]  /*1ca0*/  ULEA UR7, UR5, UR45, 0xa ;  /* 0x0000002d05077291 */ /* 0x000fe2000f8e503f */
[----:B------:R-:W-:Y:S01]  /*1cb0*/  UMOV UR11, 0x80000020 ;  /* 0x80000020000b7882 */ /* 0x000fe20000000000 */
[----:B------:R-:W-:Y:S02]  /*1cc0*/  UMOV UR9, 0x80000020 ;  /* 0x8000002000097882 */ /* 0x000fe40000000000 */
[----:B------:R-:W-:Y:S01]  /*1cd0*/  UIADD3 UR12, UR7, 0x200, URZ ;  /* 0x00000200070c7890 */ /* 0x000fe2000fffe03f */
[----:B------:R-:W-:Y:S02]  /*1ce0*/  UMOV UR10, UR6 ;  /* 0x00000006000a7c82 */ /* 0x000fe40008000000 */
[----:B------:R-:W-:Y:S02]  /*1cf0*/  UMOV UR8, UR7 ;  /* 0x0000000700087c82 */ /* 0x000fe40008000000 */
[----:B------:R-:W-:Y:S01]  /*1d00*/  HGMMA.64x64x16.F32.BF16 R56, gdesc[UR8], R56, gsb0 ;  /* 0x00e00000083879f0 */ /* 0x000fe20008001838 */
[----:B------:R-:W-:Y:S01]  /*1d10*/  UMOV UR9, 0x80000020 ;  /* 0x8000002000097882 */ /* 0x000fe20000000000 */
[----:B------:R-:W-:Y:S01]  /*1d20*/  UMOV UR8, UR12 ;  /* 0x0000000c00087c82 */ /* 0x000fe20008000000 */
[----:B------:R-:W-:-:S02]  /*1d30*/  WARPGROUP.DEPBAR.LE gsb0, 0x0 ;  /* 0x00008000000079c5 */ /* 0x000fc40000010000 */
[----:B------:R-:W-:-:S06]  /*1d40*/  WARPGROUP.ARRIVE ;  /* 0x00000000000079c5 */ /* 0x000fcc0000000000 */
[----:B------:R-:W-:Y:S01]  /*1d50*/  HGMMA.64x64x16.F32.BF16 R24, gdesc[UR8], R24, gsb0 ;  /* 0x00e00000081879f0 */ /* 0x000fe20008001818 */
        /* <DEDUP_REMOVED lines=15> */
[----:B------:R-:W-:Y:S01]  /*1e50*/  BPT.TRAP 0x1 ;  /* 0x000000040000795c */ /* 0x000fe20000300000 */
.L_x_28:
[----:B------:R-:W-:-:S13]  /*1e60*/  ISETP.NE.AND P1, PT, R22, RZ, PT ;  /* 0x000000ff1600720c */ /* 0x000fda0003f25270 */
[----:B01----:R-:W-:-:S04]  /*1e70*/  @P1 IMAD R4, R3, 0x8, R6 ;  /* 0x0000000803041824 */ /* 0x003fc800078e0206 */
[----:B------:R-:W-:-:S05]  /*1e80*/  @P1 VIADD R4, R4, 0x58 ;  /* 0x0000005804041836 */ /* 0x000fca0000000000 */
[----:B------:R-:W-:-:S04]  /*1e90*/  @P1 PRMT R4, R19, 0x654, R4 ;  /* 0x0000065413041816 */ /* 0x000fc80000000004 */
[----:B------:R0:W-:Y:S01]  /*1ea0*/  @P1 SYNCS.ARRIVE.TRANS64.RED.A1T0 RZ, [R4+URZ], RZ ;  /* 0x000000ff04ff19a7 */ /* 0x0001e2000810043f */
[----:B------:R-:W-:-:S13]  /*1eb0*/  ISETP.GT.U32.AND P1, PT, R18, 0x1, PT ;  /* 0x000000011200780c */ /* 0x000fda0003f24070 */
[----:B0-----:R-:W-:Y:S05]  /*1ec0*/  @P1 BRA `(.L_x_29) ;  /* 0x0000000000041947 */ /* 0x001fea0003800000 */
[----:B------:R-:W-:Y:S01]  /*1ed0*/  BPT.TRAP 0x1 ;  /* 0x000000040000795c */ /* 0x000fe20000300000 */
.L_x_29:
[----:B------:R-:W-:Y:S01]  /*1ee0*/  UIADD3 UR5, UR5, 0x1, URZ ;  /* 0x0000000105057890 */ /* 0x000fe2000fffe03f */
[C---:B------:R-:W-:Y:S01]  /*1ef0*/  ISETP.GT.AND P2, PT, R0.reuse, 0x1, PT ;  /* 0x000000010000780c */ /* 0x040fe20003f44270 */
[----:B------:R-:W-:Y:S02]  /*1f00*/  VIADD R3, R3, 0x1 ;  /* 0x0000000103037836 */ /* 0x000fe40000000000 */
[----:B------:R-:W-:Y:S01]  /*1f10*/  UISETP.NE.AND UP0, UPT, UR5, 0xb, UPT ;  /* 0x0000000b0500788c */ /* 0x000fe2000bf05270 */
[----:B------:R-:W-:Y:S02]  /*1f20*/  VIADD R0, R0, 0xffffffff ;  /* 0xffffffff00007836 */ /* 0x000fe40000000000 */
[C---:B------:R-:W-:Y:S01]  /*1f30*/  ISETP.NE.AND P1, PT, R3.reuse, 0xb, PT ;  /* 0x0000000b0300780c */ /* 0x040fe20003f25270 */
[----:B------:R-:W-:Y:S02]  /*1f40*/  USEL UR6, URZ, 0x1, UP0 ;  /* 0x000000013f067887 */ /* 0x000fe40008000000 */
[----:B------:R-:W-:Y:S01]  /*1f50*/  USEL UR5, UR5, URZ, UP0 ;  /* 0x0000003f05057287 */ /* 0x000fe20008000000 */
[----:B------:R-:W-:-:S03]  /*1f60*/  SEL R3, R3, RZ, P1 ;  /* 0x000000ff03037207 */ /* 0x000fc60000800000 */
[----:B------:R-:W-:Y:S01]  /*1f70*/  LOP3.LUT R7, R7, UR6, RZ, 0x3c, !PT ;  /* 0x0000000607077c12 */ /* 0x000fe2000f8e3cff */
[----:B------:R-:W-:Y:S07]  /*1f80*/  @P2 BRA `(.L_x_30) ;  /* 0xfffffffc00002947 */ /* 0x000fee000383ffff */
.L_x_23:
[----:B01----:R-:W0:Y:S02]  /*1f90*/  LDC R0, c[0x0][0x28c] ;  /* 0x0000a300ff007b82 */ /* 0x003e240000000800 */
[----:B0-----:R-:W-:-:S13]  /*1fa0*/  ISETP.GE.AND P1, PT, R0, 0x1, PT ;  /* 0x000000010000780c */ /* 0x001fda0003f26270 */
[----:B------:R-:W-:Y:S05]  /*1fb0*/  @!P1 BRA `(.L_x_31) ;  /* 0x0000000000449947 */ /* 0x000fea0003800000 */
[----:B------:R-:W-:Y:S05]  /*1fc0*/  @!P0 BRA `(.L_x_32) ;  /* 0x0000000000048947 */ /* 0x000fea0003800000 */
[----:B------:R-:W-:Y:S01]  /*1fd0*/  BPT.TRAP 0x1 ;  /* 0x000000040000795c */ /* 0x000fe20000300000 */
.L_x_32:
[----:B------:R-:W-:-:S13]  /*1fe0*/  ISETP.NE.AND P0, PT, R22, RZ, PT ;  /* 0x000000ff1600720c */ /* 0x000fda0003f05270 */
[----:B------:R-:W-:-:S05]  /*1ff0*/  VOTEU.ANY UP0, P0 ;  /* 0x00000000003f7886 */ /* 0x000fca0000000100 */
[----:B------:R-:W-:-:S06]  /*2000*/  @UP0 UIADD3 UR4, UR44, UR41, URZ ;  /* 0x000000292c040290 */ /* 0x000fcc000fffe03f */
[----:B------:R-:W-:Y:S02]  /*2010*/  IMAD.U32 R4, RZ, RZ, UR4 ;  /* 0x00000004ff047e24 */ /* 0x000fe4000f8e00ff */
[----:B------:R-:W-:Y:S02]  /*2020*/  IMAD.U32 R3, RZ, RZ, UR4 ;  /* 0x00000004ff037e24 */ /* 0x000fe4000f8e00ff */
[----:B------:R-:W-:-:S05]  /*2030*/  @P0 IMAD.WIDE.U32 R4, R4, -0x45d1745d, RZ ;  /* 0xba2e8ba304040825 */ /* 0x000fca00078e00ff */
[----:B------:R-:W-:-:S05]  /*2040*/  @P0 SHF.R.U32.HI R0, RZ, 0x3, R5 ;  /* 0x00000003ff000819 */ /* 0x000fca0000011605 */
[----:B------:R-:W-:-:S04]  /*2050*/  @P0 IMAD R0, R0, -0xb, R3 ;  /* 0xfffffff500000824 */ /* 0x000fc800078e0203 */
[----:B------:R-:W-:-:S04]  /*2060*/  @P0 IMAD R0, R0, 0x8, R6 ;  /* 0x0000000800000824 */ /* 0x000fc800078e0206 */
[----:B------:R-:W-:-:S05]  /*2070*/  @P0 VIADD R0, R0, 0x58 ;  /* 0x0000005800000836 */ /* 0x000fca0000000000 */
[----:B------:R-:W-:-:S04]  /*2080*/  @P0 PRMT R0, R19, 0x654, R0 ;  /* 0x0000065413000816 */ /* 0x000fc80000000000 */
[----:B------:R0:W-:Y:S01]  /*2090*/  @P0 SYNCS.ARRIVE.TRANS64.RED.A1T0 RZ, [R0+URZ], RZ ;  /* 0x000000ff00ff09a7 */ /* 0x0001e2000810043f */
[----:B------:R-:W-:-:S13]  /*20a0*/  ISETP.GT.U32.AND P0, PT, R18, 0x1, PT ;  /* 0x000000011200780c */ /* 0x000fda0003f04070 */
[----:B0-----:R-:W-:Y:S05]  /*20b0*/  @P0 BRA `(.L_x_31) ;  /* 0x0000000000040947 */ /* 0x001fea0003800000 */
[----:B------:R-:W-:Y:S01]  /*20c0*/  BPT.TRAP 0x1 ;  /* 0x000000040000795c */ /* 0x000fe20000300000 */
.L_x_31:
[----:B------:R-:W-:Y:S01]  /*20d0*/  IMAD.SHL.U32 R102, R102, 0x40, RZ ;  /* 0x0000004066667824 */ /* 0x000fe200078e00ff */
[----:B------:R-:W-:Y:S01]  /*20e0*/  UIADD3 UR41, UR43, UR41, URZ ;  /* 0x000000292b297290 */ /* 0x000fe2000fffe03f */
[----:B------:R-:W-:Y:S01]  /*20f0*/  SHF.R.S32.HI R11, RZ, 0x1f, R23 ;  /* 0x0000001fff0b7819 */ /* 0x000fe20000011417 */
[----:B------:R-:W-:Y:S01]  /*2100*/  ULDC UR7, c[0x0][0x288] ;  /* 0x0000a20000077ab9 */ /* 0x000fe20000000800 */
[----:B------:R-:W-:Y:S01]  /*2110*/  IMAD.SHL.U32 R6, R109, 0x100, RZ ;  /* 0x000001006d067824 */ /* 0x000fe200078e00ff */
[C---:B------:R-:W-:Y:S01]  /*2120*/  LOP3.LUT R8, R102.reuse, 0x6, R98, 0xf8, !PT ;  /* 0x0000000666087812 */ /* 0x040fe200078ef862 */
[----:B------:R-:W-:Y:S01]  /*2130*/  UISETP.GT.U32.AND UP0, UPT, UR41, 0xa, UPT ;  /* 0x0000000a2900788c */ /* 0x000fe2000bf04070 */
[----:B------:R-:W-:Y:S01]  /*2140*/  ISETP.GE.AND P0, PT, R102, UR7, PT ;  /* 0x0000000766007c0c */ /* 0x000fe2000bf06270 */
[----:B------:R-:W-:Y:S01]  /*2150*/  ULDC.64 UR4, c[0x0][0x5d0] ;  /* 0x0001740000047ab9 */ /* 0x000fe20000000a00 */
[----:B------:R-:W-:Y:S01]  /*2160*/  SHF.R.S32.HI R9, RZ, 0x1f, R8 ;  /* 0x0000001fff097819 */ /* 0x000fe20000011408 */
[----:B------:R-:W-:Y:S01]  /*2170*/  ULDC UR10, c[0x0][0x284] ;  /* 0x0000a100000a7ab9 */ /* 0x000fe20000000800 */
[----:B------:R-:W-:Y:S01]  /*2180*/  IMAD R0, R11, UR4, RZ ;  /* 0x000000040b007c24 */ /* 0x000fe2000f8e02ff */
[----:B------:R-:W-:Y:S01]  /*2190*/  UISETP.LT.U32.AND UP0, UPT, UR43, 0xb, UP0 ;  /* 0x0000000b2b00788c */ /* 0x000fe20008701070 */
[----:B------:R-:W-:Y:S01]  /*21a0*/  ISETP.GE.OR P0, PT, R6, UR10, P0 ;  /* 0x0000000a06007c0c */ /* 0x000fe20008706670 */
[----:B------:R-:W-:Y:S01]  /*21b0*/  UISETP.GE.U32.AND UP1, UPT, UR43, 0xb, UPT ;  /* 0x0000000b2b00788c */ /* 0x000fe2000bf26070 */
[C---:B------:R-:W-:Y:S01]  /*21c0*/  IMAD R3, R23.reuse, UR5, R0 ;  /* 0x0000000517037c24 */ /* 0x040fe2000f8e0200 */
[----:B------:R-:W-:Y:S01]  /*21d0*/  USEL UR6, URZ, 0x1, !UP0 ;  /* 0x000000013f067887 */ /* 0x000fe2000c000000 */
[----:B------:R-:W-:Y:S01]  /*21e0*/  IMAD.WIDE.U32 R4, R23, UR4, R8 ;  /* 0x0000000417047c25 */ /* 0x000fe2000f8e0008 */
[----:B------:R-:W-:Y:S01]  /*21f0*/  UIMAD.WIDE.U32 UR4, UR41, -0x45d1745d, URZ ;  /* 0xba2e8ba3290478a5 */ /* 0x000fe2000f8e003f */
[----:B------:R-:W-:-:S02]  /*2200*/  ULDC.64 UR8, c[0x0][0x5c8] ;  /* 0x0001720000087ab9 */ /* 0x000fc40000000a00 */
[----:B------:R-:W-:Y:S01]  /*2210*/  IMAD.WIDE R108, R109, 0x100, R88 ;  /* 0x000001006d6c7825 */ /* 0x000fe200078e0258 */
[----:B------:R-:W-:Y:S02]  /*2220*/  USHF.R.U32.HI UR4, URZ, 0x3, UR5 ;  /* 0x000000033f047899 */ /* 0x000fe40008011605 */
[----:B------:R-:W-:Y:S01]  /*2230*/  ULOP3.LUT UR40, UR40, UR6, URZ, 0x3c, !UPT ;  /* 0x0000000628287292 */ /* 0x000fe2000f8e3c3f */
[----:B------:R-:W-:Y:S01]  /*2240*/  IMAD R7, R109, UR8, RZ ;  /* 0x000000086d077c24 */ /* 0x000fe2000f8e02ff */
[----:B------:R-:W-:Y:S01]  /*2250*/  UIMAD UR41, UR4, -0xb, UR41 ;  /* 0xfffffff5042978a4 */ /* 0x000fe2000f8e0229 */
[----:B------:R-:W-:Y:S01]  /*2260*/  IMAD.IADD R5, R5, 0x1, R3 ;  /* 0x0000000105057824 */ /* 0x000fe200078e0203 */
[----:B------:R-:W-:Y:S01]  /*2270*/  @UP1 ULOP3.LUT UR40, UR40, 0x1, UR4, 0x78, !UPT ;  /* 0x0000000128281892 */ /* 0x000fe2000f8e7804 */
[C---:B------:R-:W-:Y:S02]  /*2280*/  IMAD R7, R108.reuse, UR9, R7 ;  /* 0x000000096c077c24 */ /* 0x040fe4000f8e0207 */
[----:B------:R-:W-:-:S04]  /*2290*/  IMAD.WIDE.U32 R112, R108, UR8, R4 ;  /* 0x000000086c707c25 */ /* 0x000fc8000f8e0004 */
[----:B------:R-:W-:Y:S01]  /*22a0*/  IMAD.MOV.U32 R0, RZ, RZ, -0x1 ;  /* 0xffffffffff007424 */ /* 0x000fe200078e00ff */
[----:B------:R-:W-:Y:S06]  /*22b0*/  @P0 BRA `(.L_x_33) ;  /* 0x0000004c00100947 */ /* 0x000fec0003800000 */
[----:B-----5:R-:W-:Y:S01]  /*22c0*/  FSETP.NEU.AND P1, PT, R91, RZ, PT ;  /* 0x000000ff5b00720b */ /* 0x020fe20003f2d000 */
[----:B------:R-:W-:Y:S01]  /*22d0*/  IMAD.IADD R4, R97, 0x1, -R102 ;  /* 0x0000000161047824 */ /* 0x000fe200078e0a66 */
[----:B------:R-:W-:Y:S01]  /*22e0*/  BSSY B0, `(.L_x_33) ;  /* 0x00004c1000007945 */ /* 0x000fe20003800000 */
[----:B------:R-:W-:Y:S02]  /*22f0*/  IMAD.IADD R3, R101, 0x1, -R6 ;  /* 0x0000000165037824 */ /* 0x000fe400078e0a06 */
[----:B------:R-:W-:Y:S01]  /*2300*/  IMAD.IADD R105, R113, 0x1, R7 ;  /* 0x0000000171697824 */ /* 0x000fe200078e0207 */
[----:B------:R-:W-:-:S04]  /*2310*/  ISETP.GT.AND P6, PT, R4, RZ, PT ;  /* 0x000000ff0400720c */ /* 0x000fc80003fc4270 */
[----:B------:R-:W-:-:S03]  /*2320*/  ISETP.GT.AND P0, PT, R3, RZ, P6 ;  /* 0x000000ff0300720c */ /* 0x000fc60003704270 */
[----:B------:R-:W-:Y:S10]  /*2330*/  @!P1 BRA `(.L_x_34) ;  /* 0x0000003400809947 */ /* 0x000ff40003800000 */
[----:B------:R-:W0:Y:S01]  /*2340*/  LDC.64 R14, c[0x0][0x5b8] ;  /* 0x00016e00ff0e7b82 */ /* 0x000e220000000a00 */
[----:B------:R-:W-:-:S07]  /*2350*/  ULDC.64 UR4, c[0x0][0x5c0] ;  /* 0x0001700000047ab9 */ /* 0x000fce0000000a00 */
[----:B------:R-:W1:Y:S08]  /*2360*/  LDC.64 R106, c[0x0][0x5b0] ;  /* 0x00016c00ff6a7b82 */ /* 0x000e700000000a00 */
[----:B------:R-:W2:Y:S01]  /*2370*/  LDC.64 R12, c[0x0][0x5a8] ;  /* 0x00016a00ff0c7b82 */ /* 0x000ea20000000a00 */
[-C--:B0-----:R-:W-:Y:S02]  /*2380*/  IMAD R6, R11, R14.reuse, RZ ;  /* 0x0000000e0b067224 */ /* 0x081fe400078e02ff */
[----:B------:R-:W-:-:S04]  /*2390*/  IMAD.WIDE.U32 R20, R23, R14, R8 ;  /* 0x0000000e17147225 */ /* 0x000fc800078e0008 */
[----:B------:R-:W-:Y:S02]  /*23a0*/  IMAD R115, R23, R15, R6 ;  /* 0x0000000f17737224 */ /* 0x000fe400078e0206 */
[-C--:B-1----:R-:W-:Y:S02]  /*23b0*/  IMAD R5, R109, R106.reuse, RZ ;  /* 0x0000006a6d057224 */ /* 0x082fe400078e02ff */
[----:B------:R-:W-:Y:S02]  /*23c0*/  IMAD.IADD R103, R21, 0x1, R115 ;  /* 0x0000000115677824 */ /* 0x000fe400078e0273 */
[----:B------:R-:W-:Y:S02]  /*23d0*/  IMAD.MOV.U32 R102, RZ, RZ, R20 ;  /* 0x000000ffff667224 */ /* 0x000fe400078e0014 */
[C---:B------:R-:W-:Y:S02]  /*23e0*/  IMAD R119, R108.reuse, R107, R5 ;  /* 0x0000006b6c777224 */ /* 0x040fe400078e0205 */
[----:B------:R-:W-:-:S04]  /*23f0*/  IMAD.WIDE.U32 R6, R108, R106, R102 ;  /* 0x0000006a6c067225 */ /* 0x000fc800078e0066 */
[----:B------:R-:W-:Y:S01]  /*2400*/  IMAD.IADD R5, R7, 0x1, R119 ;  /* 0x0000000107057824 */ /* 0x000fe200078e0277 */
[----:B--2---:R-:W-:-:S04]  /*2410*/  LEA R10, P1, R6, R12, 0x1 ;  /* 0x0000000c060a7211 */ /* 0x004fc800078208ff */
[----:B------:R-:W-:-:S05]  /*2420*/  LEA.HI.X R11, R6, R13, R5, 0x1, P1 ;  /* 0x0000000d060b7211 */ /* 0x000fca00008f0c05 */
[----:B------:R-:W2:Y:S01]  /*2430*/  @P0 LDG.E.LTC128B.U16 R5, desc[UR38][R10.64] ;  /* 0x000000260a050981 */ /* 0x000ea2000c1e1520 */
[----:B------:R-:W-:Y:S01]  /*2440*/  ISETP.GT.AND P4, PT, R4, 0x1, PT ;  /* 0x000000010400780c */ /* 0x000fe20003f84270 */
[----:B------:R-:W-:Y:S01]  /*2450*/  IMAD.WIDE.U32 R6, R108, R106, R8 ;  /* 0x0000006a6c067225 */ /* 0x000fe200078e0008 */
[----:B------:R-:W-:Y:S01]  /*2460*/  BSSY B1, `(.L_x_35) ;  /* 0x0000013000017945 */ /* 0x000fe20003800000 */
[----:B------:R-:W-:Y:S02]  /*2470*/  SHF.L.U64.HI R113, R106, 0x3, R107 ;  /* 0x000000036a717819 */ /* 0x000fe4000001026b */
[----:B------:R-:W-:Y:S01]  /*2480*/  IMAD.IADD R7, R119, 0x1, R7 ;  /* 0x0000000177077824 */ /* 0x000fe200078e0207 */
[----:B------:R-:W-:Y:S01]  /*2490*/  P2R R118, PR, RZ, 0x10 ;  /* 0x00000010ff767803 */ /* 0x000fe20000000000 */
[----:B------:R-:W-:-:S04]  /*24a0*/  IMAD.WIDE.U32 R110, R23, R14, R6 ;  /* 0x0000000e176e7225 */ /* 0x000fc800078e0006 */
[----:B------:R-:W-:Y:S01]  /*24b0*/  IMAD.IADD R7, R115, 0x1, R111 ;  /* 0x0000000173077824 */ /* 0x000fe200078e026f */
[----:B------:R-:W-:-:S04]  /*24c0*/  LEA R6, P2, R110, R12, 0x1 ;  /* 0x0000000c6e067211 */ /* 0x000fc800078408ff */
[----:B------:R-:W-:Y:S01]  /*24d0*/  LEA.HI.X R7, R110, R13, R7, 0x1, P2 ;  /* 0x0000000d6e077211 */ /* 0x000fe200010f0c07 */
[----:B--2---:R-:W-:-:S04]  /*24e0*/  IMAD.U32 R104, R5, 0x10000, RZ ;  /* 0x0001000005687824 */ /* 0x004fc800078e00ff */
[----:B------:R-:W-:Y:S01]  /*24f0*/  FMUL R15, R104, R91 ;  /* 0x0000005b680f7220 */ /* 0x000fe20000400000 */
[----:B------:R-:W-:-:S03]  /*2500*/  LEA R104, P1, R112, UR4, 0x1 ;  /* 0x0000000470687c11 */ /* 0x000fc6000f8208ff */
[----:B------:R-:W-:Y:S01]  /*2510*/  FFMA R15, R56, R90, R15 ;  /* 0x0000005a380f7223 */ /* 0x000fe2000000000f */
[----:B------:R-:W-:Y:S01]  /*2520*/  LEA.HI.X R105, R112, UR5, R105, 0x1, P1 ;  /* 0x0000000570697c11 */ /* 0x000fe200088f0c69 */
[----:B------:R-:W-:Y:S01]  /*2530*/  IMAD.SHL.U32 R112, R106, 0x8, RZ ;  /* 0x000000086a707824 */ /* 0x000fe200078e00ff */
[----:B------:R-:W-:Y:S02]  /*2540*/  ISETP.GT.AND P1, PT, R3, RZ, P4 ;  /* 0x000000ff0300720c */ /* 0x000fe40002724270 */
[----:B------:R-:W-:-:S05]  /*2550*/  F2FP.BF16.F32.PACK_AB R15, RZ, R15 ;  /* 0x0000000fff0f723e */ /* 0x000fca00000010ff */
[----:B------:R0:W-:Y:S06]  /*2560*/  @P0 STG.E.U16 desc[UR38][R104.64], R15 ;  /* 0x0000000f68000986 */ /* 0x0001ec000c101526 */
[----:B------:R-:W-:Y:S05]  /*2570*/  @!P1 BRA `(.L_x_36) ;  /* 0x0000000000049947 */ /* 0x000fea0003800000 */
[----:B------:R1:W5:Y:S02]  /*2580*/  LDG.E.LTC128B.U16 R5, desc[UR38][R6.64+0x2] ;  /* 0x0000022606057981 */ /* 0x000364000c1e1520 */
.L_x_36:
[----:B------:R-:W-:Y:S05]  /*2590*/  BSYNC B1 ;  /* 0x0000000000017941 */ /* 0x000fea0003800000 */
.L_x_35:
[----:B-----5:R-:W-:Y:S01]  /*25a0*/  IMAD.U32 R10, R5, 0x10000, RZ ;  /* 0x00010000050a7824 */ /* 0x020fe200078e00ff */
[----:B------:R-:W-:Y:S01]  /*25b0*/  ISETP.GT.AND P0, PT, R3, 0x8, P6 ;  /* 0x000000080300780c */ /* 0x000fe20003704270 */
[----:B------:R-:W-:Y:S01]  /*25c0*/  IMAD.WIDE.U32 R116, R108, R106, R112 ;  /* 0x0000006a6c747225 */ /* 0x000fe200078e0070 */
[----:B0-----:R-:W-:-:S03]  /*25d0*/  PRMT R15, R5, 0x7610, R15 ;  /* 0x00007610050f7816 */ /* 0x001fc6000000000f */
[----:B------:R-:W-:Y:S01]  /*25e0*/  FMUL R10, R10, R91 ;  /* 0x0000005b0a0a7220 */ /* 0x000fe20000400000 */
[----:B------:R-:W-:Y:S01]  /*25f0*/  IMAD.IADD R119, R119, 0x1, R117 ;  /* 0x0000000177777824 */ /* 0x000fe200078e0275 */
[----:B------:R-:W-:Y:S02]  /*2600*/  IADD3 R11, P2, R20, R116, RZ ;  /* 0x00000074140b7210 */ /* 0x000fe40007f5e0ff */
[----:B------:R-:W-:-:S03]  /*2610*/  FFMA R57, R57, R90, R10 ;  /* 0x0000005a39397223 */ /* 0x000fc6000000000a */
[----:B------:R-:W-:Y:S01]  /*2620*/  IMAD.X R56, R119, 0x1, R103, P2 ;  /* 0x0000000177387824 */ /* 0x000fe200010e0667 */
[C---:B------:R-:W-:Y:S02]  /*2630*/  LEA R10, P2, R11.reuse, R12, 0x1 ;  /* 0x0000000c0b0a7211 */ /* 0x040fe400078408ff */
[----:B------:R-:W-:Y:S02]  /*2640*/  F2FP.BF16.F32.PACK_AB R57, RZ, R57 ;  /* 0x00000039ff39723e */ /* 0x000fe400000010ff */
[----:B------:R-:W-:Y:S01]  /*2650*/  LEA.HI.X R11, R11, R13, R56, 0x1, P2 ;  /* 0x0000000d0b0b7211 */ /* 0x000fe200010f0c38 */
[----:B------:R-:W-:Y:S01]  /*2660*/  @P1 IMAD.MOV.U32 R56, RZ, RZ, R104 ;  /* 0x000000ffff381224 */ /* 0x000fe200078e0068 */
[----:B------:R-:W-:Y:S01]  /*2670*/  PRMT R111, R57, 0x7610, R111 ;  /* 0x00007610396f7816 */ /* 0x000fe2000000006f */
[----:B------:R-:W-:-:S05]  /*2680*/  @P1 IMAD.MOV.U32 R57, RZ, RZ, R105 ;  /* 0x000000ffff391224 */ /* 0x000fca00078e0069 */
[----:B------:R0:W-:Y:S04]  /*2690*/  @P1 STG.E.U16 desc[UR38][R56.64+0x2], R111 ;  /* 0x0000026f38001986 */ /* 0x0001e8000c101526 */
[----:B------:R-:W2:Y:S01]  /*26a0*/  @P0 LDG.E.LTC128B.U16 R15, desc[UR38][R10.64] ;  /* 0x000000260a0f0981 */ /* 0x000ea2000c1e1520 */
[----:B------:R-:W-:Y:S01]  /*26b0*/  IADD3 R116, P1, R8, R116, RZ ;  /* 0x0000007408747210 */ /* 0x000fe20007f3e0ff */
[----:B------:R-:W-:Y:S01]  /*26c0*/  BSSY B1, `(.L_x_37) ;  /* 0x0000012000017945 */ /* 0x000fe20003800000 */
[----:B------:R-:W-:-:S03]  /*26d0*/  SHF.L.U64.HI R121, R92, 0x1, R95 ;  /* 0x000000015c797819 */ /* 0x000fc6000001025f */
[----:B------:R-:W-:Y:S01]  /*26e0*/  IMAD.X R117, R9, 0x1, R119, P1 ;  /* 0x0000000109757824 */ /* 0x000fe200008e0677 */
[----:B------:R-:W-:Y:S01]  /*26f0*/  ISETP.GT.AND P1, PT, R3, 0x8, P4 ;  /* 0x000000080300780c */ /* 0x000fe20002724270 */
[----:B------:R-:W-:Y:S02]  /*2700*/  IMAD.SHL.U32 R119, R92, 0x2, RZ ;  /* 0x000000025c777824 */ /* 0x000fe400078e00ff */
[----:B------:R-:W-:-:S04]  /*2710*/  IMAD.WIDE.U32 R116, R23, R14, R116 ;  /* 0x0000000e17747225 */ /* 0x000fc800078e0074 */
[----:B0-----:R-:W-:Y:S01]  /*2720*/  IMAD.IADD R57, R115, 0x1, R117 ;  /* 0x0000000173397824 */ /* 0x001fe200078e0275 */
[----:B------:R-:W-:-:S04]  /*2730*/  LEA R56, P3, R116, R12, 0x1 ;  /* 0x0000000c74387211 */ /* 0x000fc800078608ff */
[----:B------:R-:W-:Y:S01]  /*2740*/  LEA.HI.X R57, R116, R13, R57, 0x1, P3 ;  /* 0x0000000d74397211 */ /* 0x000fe200018f0c39 */
[----:B--2---:R-:W-:-:S04]  /*2750*/  IMAD.U32 R110, R15, 0x10000, RZ ;  /* 0x000100000f6e7824 */ /* 0x004fc800078e00ff */
[----:B------:R-:W-:Y:S01]  /*2760*/  FMUL R5, R110, R91 ;  /* 0x0000005b6e057220 */ /* 0x000fe20000400000 */
[----:B------:R-:W-:-:S03]  /*2770*/  IADD3 R110, P2, R119, R104, RZ ;  /* 0x00000068776e7210 */ /* 0x000fc60007f5e0ff */
[----:B------:R-:W-:Y:S02]  /*2780*/  FFMA R5, R58, R90, R5 ;  /* 0x0000005a3a057223 */ /* 0x000fe40000000005 */
[----:B------:R-:W-:-:S03]  /*2790*/  IMAD.X R111, R121, 0x1, R105, P2 ;  /* 0x00000001796f7824 */ /* 0x000fc600010e0669 */
[----:B------:R-:W-:-:S05]  /*27a0*/  F2FP.BF16.F32.PACK_AB R5, RZ, R5 ;  /* 0x00000005ff05723e */ /* 0x000fca00000010ff */
[----:B------:R0:W-:Y:S01]  /*27b0*/  @P0 STG.E.U16 desc[UR38][R110.64], R5 ;  /* 0x000000056e000986 */ /* 0x0001e2000c101526 */
[----:B------:R-:W-:Y:S05]  /*27c0*/  @!P1 BRA `(.L_x_38) ;  /* 0x0000000000049947 */ /* 0x000fea0003800000 */
[----:B------:R2:W5:Y:S02]  /*27d0*/  LDG.E.LTC128B.U16 R15, desc[UR38][R56.64+0x2] ;  /* 0x00000226380f7981 */ /* 0x000564000c1e1520 */
.L_x_38:
[----:B------:R-:W-:Y:S05]  /*27e0*/  BSYNC B1 ;  /* 0x0000000000017941 */ /* 0x000fea0003800000 */
.L_x_37:
[----:B-----5:R-:W-:Y:S01]  /*27f0*/  IMAD.U32 R10, R15, 0x10000, RZ ;  /* 0x000100000f0a7824 */ /* 0x020fe200078e00ff */
[----:B------:R-:W-:Y:S01]  /*2800*/  ISETP.GT.AND P4, PT, R4, 0x8, PT ;  /* 0x000000080400780c */ /* 0x000fe20003f84270 */
[----:B------:R-:W-:Y:S01]  /*2810*/  IMAD.MOV.U32 R58, RZ, RZ, R110 ;  /* 0x000000ffff3a7224 */ /* 0x000fe200078e006e */
[----:B------:R-:W-:Y:S01]  /*2820*/  BSSY B1, `(.L_x_39) ;  /* 0x000000b000017945 */ /* 0x000fe20003800000 */
[----:B------:R-:W-:Y:S01]  /*2830*/  FMUL R10, R10, R91 ;  /* 0x0000005b0a0a7220 */ /* 0x000fe20000400000 */
[----:B------:R-:W-:Y:S02]  /*2840*/  ISETP.GT.AND P0, PT, R3, RZ, P4 ;  /* 0x000000ff0300720c */ /* 0x000fe40002704270 */
[----:B------:R-:W-:Y:S01]  /*2850*/  P2R R117, PR, RZ, 0x10 ;  /* 0x00000010ff757803 */ /* 0x000fe20000000000 */
[----:B------:R-:W-:Y:S01]  /*2860*/  FFMA R10, R59, R90, R10 ;  /* 0x0000005a3b0a7223 */ /* 0x000fe2000000000a */
[----:B------:R-:W-:Y:S01]  /*2870*/  IMAD.MOV.U32 R59, RZ, RZ, R111 ;  /* 0x000000ffff3b7224 */ /* 0x000fe200078e006f */
[----:B------:R-:W-:-:S03]  /*2880*/  PRMT R116, R15, 0x7610, R116 ;  /* 0x000076100f747816 */ /* 0x000fc60000000074 */
[----:B------:R-:W-:-:S05]  /*2890*/  F2FP.BF16.F32.PACK_AB R10, RZ, R10 ;  /* 0x0000000aff0a723e */ /* 0x000fca00000010ff */
[----:B------:R3:W-:Y:S01]  /*28a0*/  @P1 STG.E.U16 desc[UR38][R58.64+0x2], R10 ;  /* 0x0000020a3a001986 */ /* 0x0007e2000c101526 */
[----:B------:R-:W-:Y:S05]  /*28b0*/  @!P0 BRA `(.L_x_40) ;  /* 0x0000000000048947 */ /* 0x000fea0003800000 */
[----:B------:R4:W5:Y:S02]  /*28c0*/  LDG.E.LTC128B.U16 R116, desc[UR38][R6.64+0x10] ;  /* 0x0000102606747981 */ /* 0x000964000c1e1520 */
.L_x_40:
[----:B------:R-:W-:Y:S05]  /*28d0*/  BSYNC B1 ;  /* 0x0000000000017941 */ /* 0x000fea0003800000 */
.L_x_39:
[----:B---3-5:R-:W-:Y:S01]  /*28e0*/  IMAD.U32 R10, R116, 0x10000, RZ ;  /* 0x00010000740a7824 */ /* 0x028fe200078e00ff */
[C---:B0-----:R-:W-:Y:S01]  /*28f0*/  SHF.L.U64.HI R5, R93.reuse, 0x1, R94 ;  /* 0x000000015d057819 */ /* 0x041fe2000001025e */
[----:B------:R-:W-:Y:S01]  /*2900*/  IMAD.SHL.U32 R15, R93, 0x2, RZ ;  /* 0x000000025d0f7824 */ /* 0x000fe200078e00ff */
[----:B------:R-:W-:Y:S01]  /*2910*/  ISETP.GT.AND P3, PT, R4, 0x9, PT ;  /* 0x000000090400780c */ /* 0x000fe20003f64270 */
[----:B------:R-:W-:Y:S01]  /*2920*/  FMUL R11, R10, R91 ;  /* 0x0000005b0a0b7220 */ /* 0x000fe20000400000 */
[----:B------:R-:W-:Y:S02]  /*2930*/  BSSY B1, `(.L_x_41) ;  /* 0x000000a000017945 */ /* 0x000fe40003800000 */
[----:B------:R-:W-:Y:S01]  /*2940*/  IADD3 R10, P1, P2, R15, R104, R119 ;  /* 0x000000680f0a7210 */ /* 0x000fe20007a3e077 */
[----:B------:R-:W-:Y:S01]  /*2950*/  FFMA R60, R60, R90, R11 ;  /* 0x0000005a3c3c7223 */ /* 0x000fe2000000000b */
[----:B------:R-:W-:Y:S02]  /*2960*/  P2R R119, PR, RZ, 0x8 ;  /* 0x00000008ff777803 */ /* 0x000fe40000000000 */
[----:B------:R-:W-:-:S02]  /*2970*/  IADD3.X R11, R5, R105, R121, P1, P2 ;  /* 0x00000069050b7210 */ /* 0x000fc40000fe4479 */
[----:B------:R-:W-:Y:S02]  /*2980*/  F2FP.BF16.F32.PACK_AB R60, RZ, R60 ;  /* 0x0000003cff3c723e */ /* 0x000fe400000010ff */
[----:B------:R-:W-:-:S03]  /*2990*/  ISETP.GT.AND P1, PT, R3, RZ, P3 ;  /* 0x000000ff0300720c */ /* 0x000fc60001f24270 */
[----:B------:R0:W-:Y:S10]  /*29a0*/  @P0 STG.E.U16 desc[UR38][R104.64+0x10], R60 ;  /* 0x0000103c68000986 */ /* 0x0001f4000c101526 */
[----:B------:R-:W-:Y:S05]  /*29b0*/  @!P1 BRA `(.L_x_42) ;  /* 0x0000000000049947 */ /* 0x000fea0003800000 */
[----:B------:R3:W5:Y:S02]  /*29c0*/  LDG.E.LTC128B.U16 R116, desc[UR38][R6.64+0x12] ;  /* 0x0000122606747981 */ /* 0x000764000c1e1520 */
.L_x_42:
[----:B------:R-:W-:Y:S05]  /*29d0*/  BSYNC B1 ;  /* 0x0000000000017941 */ /* 0x000fea0003800000 */
.L_x_41:
[----:B0----5:R-:W-:Y:S01]  /*29e0*/  IMAD.U32 R60, R116, 0x10000, RZ ;  /* 0x00010000743c7824 */ /* 0x021fe200078e00ff */
[----:B------:R-:W-:Y:S01]  /*29f0*/  ISETP.GT.AND P0, PT, R3, 0x8, P4 ;  /* 0x000000080300780c */ /* 0x000fe20002704270 */
[----:B------:R-:W-:Y:S02]  /*2a00*/  BSSY B1, `(.L_x_43) ;  /* 0x000000a000017945 */ /* 0x000fe40003800000 */
[----:B------:R-:W-:-:S04]  /*2a10*/  FMUL R60, R60, R91 ;  /* 0x0000005b3c3c7220 */ /* 0x000fc80000400000 */
[----:B------:R-:W-:Y:S01]  /*2a20*/  FFMA R60, R61, R90, R60 ;  /* 0x0000005a3d3c7223 */ /* 0x000fe2000000003c */
[----:B------:R-:W-:-:S04]  /*2a30*/  @P1 IMAD.MOV.U32 R61, RZ, RZ, R105 ;  /* 0x000000ffff3d1224 */ /* 0x000fc800078e0069 */
[----:B------:R-:W-:-:S04]  /*2a40*/  F2FP.BF16.F32.PACK_AB R60, RZ, R60 ;  /* 0x0000003cff3c723e */ /* 0x000fc800000010ff */
[----:B------:R-:W-:Y:S01]  /*2a50*/  PRMT R120, R60, 0x7610, R120 ;  /* 0x000076103c787816 */ /* 0x000fe20000000078 */
[----:B------:R-:W-:-:S05]  /*2a60*/  @P1 IMAD.MOV.U32 R60, RZ, RZ, R104 ;  /* 0x000000ffff3c1224 */ /* 0x000fca00078e0068 */
[----:B------:R0:W-:Y:S01]  /*2a70*/  @P1 STG.E.U16 desc[UR38][R60.64+0x12], R120 ;  /* 0x000012783c001986 */ /* 0x0001e2000c101526 */
[----:B------:R-:W-:Y:S05]  /*2a80*/  @!P0 BRA `(.L_x_44) ;  /* 0x0000000000048947 */ /* 0x000fea0003800000 */
[----:B------:R0:W5:Y:S02]  /*2a90*/  LDG.E.LTC128B.U16 R116, desc[UR38][R56.64+0x10] ;  /* 0x0000102638747981 */ /* 0x000164000c1e1520 */
.L_x_44:
[----:B------:R-:W-:Y:S05]  /*2aa0*/  BSYNC B1 ;  /* 0x0000000000017941 */ /* 0x000fea0003800000 */
.L_x_43:
[----:B0----5:R-:W-:Y:S01]  /*2ab0*/  IMAD.U32 R60, R116, 0x10000, RZ ;  /* 0x00010000743c7824 */ /* 0x021fe200078e00ff */
[----:B------:R-:W-:Y:S01]  /*2ac0*/  ISETP.GT.AND P1, PT, R3, 0x8, P3 ;  /* 0x000000080300780c */ /* 0x000fe20001f24270 */
[----:B------:R-:W-:Y:S02]  /*2ad0*/  BSSY B1, `(.L_x_45) ;  /* 0x0000007000017945 */ /* 0x000fe40003800000 */
[----:B------:R-:W-:-:S04]  /*2ae0*/  FMUL R61, R60, R91 ;  /* 0x0000005b3c3d7220 */ /* 0x000fc80000400000 */
[----:B------:R-:W-:-:S05]  /*2af0*/  FFMA R61, R62, R90, R61 ;  /* 0x0000005a3e3d7223 */ /* 0x000fca000000003d */
[----:B------:R-:W-:-:S05]  /*2b00*/  F2FP.BF16.F32.PACK_AB R61, RZ, R61 ;  /* 0x0000003dff3d723e */ /* 0x000fca00000010ff */
[----:B------:R0:W-:Y:S01]  /*2b10*/  @P0 STG.E.U16 desc[UR38][R58.64+0x10], R61 ;  /* 0x0000103d3a000986 */ /* 0x0001e2000c101526 */
[----:B------:R-:W-:Y:S05]  /*2b20*/  @!P1 BRA `(.L_x_46) ;  /* 0x0000000000049947 */ /* 0x000fea0003800000 */
[----:B------:R0:W5:Y:S02]  /*2b30*/  LDG.E.LTC128B.U16 R116, desc[UR38][R56.64+0x12] ;  /* 0x0000122638747981 */ /* 0x000164000c1e1520 */
.L_x_46:
[----:B------:R-:W-:Y:S05]  /*2b40*/  BSYNC B1 ;  /* 0x0000000000017941 */ /* 0x000fea0003800000 */
.L_x_45:
[----:B-----5:R-:W-:Y:S01]  /*2b50*/  IMAD.U32 R60, R116, 0x10000, RZ ;  /* 0x00010000743c7824 */ /* 0x020fe200078e00ff */
[----:B------:R-:W-:Y:S01]  /*2b60*/  IADD3 R123, P0, R108, 0x80, RZ ;  /* 0x000000806c7b7810 */ /* 0x000fe20007f1e0ff */
[----:B------:R-:W-:Y:S01]  /*2b70*/  BSSY B1, `(.L_x_47) ;  /* 0x000000b000017945 */ /* 0x000fe20003800000 */
[----:B------:R-:W-:Y:S01]  /*2b80*/  ISETP.GT.AND P2, PT, R4, 0x10, PT ;  /* 0x000000100400780c */ /* 0x000fe20003f44270 */
[----:B------:R-:W-:Y:S02]  /*2b90*/  FMUL R60, R60, R91 ;  /* 0x0000005b3c3c7220 */ /* 0x000fe40000400000 */
[----:B------:R-:W-:Y:S01]  /*2ba0*/  IMAD.X R109, RZ, RZ, R109, P0 ;  /* 0x000000ffff6d7224 */ /* 0x000fe200000e066d */
[----:B------:R-:W-:Y:S01]  /*2bb0*/  ISETP.GT.AND P0, PT, R3, RZ, P2 ;  /* 0x000000ff0300720c */ /* 0x000fe20001704270 */
[----:B------:R-:W-:Y:S01]  /*2bc0*/  FFMA R60, R63, R90, R60 ;  /* 0x0000005a3f3c7223 */ /* 0x000fe2000000003c */
[----:B------:R-:W-:-:S04]  /*2bd0*/  P2R R120, PR, RZ, 0x4 ;  /* 0x00000004ff787803 */ /* 0x000fc80000000000 */
[----:B------:R-:W-:-:S05]  /*2be0*/  F2FP.BF16.F32.PACK_AB R60, RZ, R60 ;  /* 0x0000003cff3c723e */ /* 0x000fca00000010ff */
[----:B------:R0:W-:Y:S02]  /*2bf0*/  @P1 STG.E.U16 desc[UR38][R58.64+0x12], R60 ;  /* 0x0000123c3a001986 */ /* 0x0001e4000c101526 */
[----:B------:R-:W-:Y:S05]  /*2c00*/  @!P0 BRA `(.L_x_48) ;  /* 0x0000000000048947 */ /* 0x000fea0003800000 */
[----:B------:R0:W5:Y:S02]  /*2c10*/  LDG.E.LTC128B.U16 R116, desc[UR38][R6.64+0x20] ;  /* 0x0000202606747981 */ /* 0x000164000c1e1520 */
.L_x_48:
[----:B------:R-:W-:Y:S05]  /*2c20*/  BSYNC B1 ;  /* 0x0000000000017941 */ /* 0x000fea0003800000 */
.L_x_47:
[----:B0----5:R-:W-:Y:S01]  /*2c30*/  IMAD.U32 R60, R116, 0x10000, RZ ;  /* 0x00010000743c7824 */ /* 0x021fe200078e00ff */
[----:B------:R-:W-:Y:S01]  /*2c40*/  ISETP.GT.AND P1, PT, R4, 0x11, PT ;  /* 0x000000110400780c */ /* 0x000fe20003f24270 */
[-C--:B------:R-:W-:Y:S01]  /*2c50*/  IMAD.WIDE.U32 R62, R123, R106.reuse, R8 ;  /* 0x0000006a7b3e7225 */ /* 0x080fe200078e0008 */
[----:B------:R-:W-:Y:S03]  /*2c60*/  BSSY B1, `(.L_x_49) ;  /* 0x0000021000017945 */ /* 0x000fe60003800000 */
[----:B------:R-:W-:Y:S01]  /*2c70*/  FMUL R21, R60, R91 ;  /* 0x0000005b3c157220 */ /* 0x000fe20000400000 */
[----:B------:R-:W-:-:S03]  /*2c80*/  IMAD R60, R109, R106, RZ ;  /* 0x0000006a6d3c7224 */ /* 0x000fc600078e02ff */
[----:B------:R-:W-:Y:S01]  /*2c90*/  FFMA R21, R64, R90, R21 ;  /* 0x0000005a40157223 */ /* 0x000fe20000000015 */
[C---:B------:R-:W-:Y:S02]  /*2ca0*/  IMAD R121, R123.reuse, R107, R60 ;  /* 0x0000006b7b797224 */ /* 0x040fe400078e023c */
[----:B------:R-:W-:Y:S02]  /*2cb0*/  IMAD.WIDE.U32 R60, R123, R106, R102 ;  /* 0x0000006a7b3c7225 */ /* 0x000fe400078e0066 */
[----:B------:R-:W-:Y:S02]  /*2cc0*/  F2FP.BF16.F32.PACK_AB R21, RZ, R21 ;  /* 0x00000015ff15723e */ /* 0x000fe400000010ff */
[----:B------:R-:W-:Y:S02]  /*2cd0*/  IMAD.IADD R63, R121, 0x1, R63 ;  /* 0x00000001793f7824 */ /* 0x000fe400078e023f */
[----:B------:R-:W-:Y:S01]  /*2ce0*/  PRMT R107, R21, 0x7610, R107 ;  /* 0x00007610156b7816 */ /* 0x000fe2000000006b */
[----:B------:R-:W-:-:S02]  /*2cf0*/  IMAD.IADD R21, R61, 0x1, R121 ;  /* 0x000000013d157824 */ /* 0x000fc400078e0279 */
[----:B------:R-:W-:Y:S02]  /*2d00*/  IMAD.WIDE.U32 R108, R23, R14, R62 ;  /* 0x0000000e176c7225 */ /* 0x000fe400078e003e */
[----:B------:R0:W-:Y:S01]  /*2d10*/  @P0 STG.E.U16 desc[UR38][R104.64+0x20], R107 ;  /* 0x0000206b68000986 */ /* 0x0001e2000c101526 */
[----:B------:R-:W-:-:S04]  /*2d20*/  LEA R62, P0, R60, R12, 0x1 ;  /* 0x0000000c3c3e7211 */ /* 0x000fc800078008ff */
[----:B------:R-:W-:Y:S01]  /*2d30*/  LEA.HI.X R63, R60, R13, R21, 0x1, P0 ;  /* 0x0000000d3c3f7211 */ /* 0x000fe200000f0c15 */
[----:B------:R-:W-:Y:S01]  /*2d40*/  IMAD.IADD R21, R115, 0x1, R109 ;  /* 0x0000000173157824 */ /* 0x000fe200078e026d */
[----:B------:R-:W-:-:S04]  /*2d50*/  LEA R60, P0, R108, R12, 0x1 ;  /* 0x0000000c6c3c7211 */ /* 0x000fc800078008ff */
[----:B------:R-:W-:Y:S01]  /*2d60*/  LEA.HI.X R61, R108, R13, R21, 0x1, P0 ;  /* 0x0000000d6c3d7211 */ /* 0x000fe200000f0c15 */
[----:B0-----:R-:W-:-:S04]  /*2d70*/  IMAD.WIDE.U32 R106, R123, R106, R112 ;  /* 0x0000006a7b6a7225 */ /* 0x001fc800078e0070 */
[----:B------:R-:W-:Y:S01]  /*2d80*/  IMAD.IADD R121, R121, 0x1, R107 ;  /* 0x0000000179797824 */ /* 0x000fe200078e026b */
[----:B------:R-:W-:-:S05]  /*2d90*/  IADD3 R64, P0, R20, R106, RZ ;  /* 0x0000006a14407210 */ /* 0x000fca0007f1e0ff */
[----:B------:R-:W-:Y:S01]  /*2da0*/  IMAD.X R102, R121, 0x1, R103, P0 ;  /* 0x0000000179667824 */ /* 0x000fe200000e0667 */
[----:B------:R-:W-:-:S05]  /*2db0*/  IADD3 R20, P0, R8, R106, RZ ;  /* 0x0000006a08147210 */ /* 0x000fca0007f1e0ff */
[----:B------:R-:W-:Y:S01]  /*2dc0*/  IMAD.X R21, R9, 0x1, R121, P0 ;  /* 0x0000000109157824 */ /* 0x000fe200000e0679 */
[----:B------:R-:W-:Y:S01]  /*2dd0*/  LEA R8, P0, R64, R12, 0x1 ;  /* 0x0000000c40087211 */ /* 0x000fe200078008ff */
[----:B------:R-:W-:-:S03]  /*2de0*/  IMAD.WIDE.U32 R20, R23, R14, R20 ;  /* 0x0000000e17147225 */ /* 0x000fc600078e0014 */
[----:B------:R-:W-:Y:S02]  /*2df0*/  LEA.HI.X R9, R64, R13, R102, 0x1, P0 ;  /* 0x0000000d40097211 */ /* 0x000fe400000f0c66 */
[----:B------:R-:W-:Y:S01]  /*2e00*/  P2R R23, PR, RZ, 0x2 ;  /* 0x00000002ff177803 */ /* 0x000fe20000000000 */
[----:B------:R-:W-:Y:S01]  /*2e10*/  IMAD.IADD R115, R115, 0x1, R21 ;  /* 0x0000000173737824 */ /* 0x000fe200078e0215 */
[----:B------:R-:W-:-:S04]  /*2e20*/  LEA R12, P0, R20, R12, 0x1 ;  /* 0x0000000c140c7211 */ /* 0x000fc800078008ff */
[----:B------:R-:W-:Y:S02]  /*2e30*/  LEA.HI.X R13, R20, R13, R115, 0x1, P0 ;  /* 0x0000000d140d7211 */ /* 0x000fe400000f0c73 */
[----:B------:R-:W-:-:S13]  /*2e40*/  ISETP.GT.AND P0, PT, R3, RZ, P1 ;  /* 0x000000ff0300720c */ /* 0x000fda0000f04270 */
[----:B------:R-:W-:Y:S05]  /*2e50*/  @!P0 BRA `(.L_x_50) ;  /* 0x0000000000048947 */ /* 0x000fea0003800000 */
[----:B------:R0:W5:Y:S02]  /*2e60*/  LDG.E.LTC128B.U16 R116, desc[UR38][R6.64+0x22] ;  /* 0x0000222606747981 */ /* 0x000164000c1e1520 */
.L_x_50:
[----:B------:R-:W-:Y:S05]  /*2e70*/  BSYNC B1 ;  /* 0x0000000000017941 */ /* 0x000fea0003800000 */
.L_x_49:
[----:B-----5:R-:W-:Y:S01]  /*2e80*/  IMAD.U32 R14, R116, 0x10000, RZ ;  /* 0x00010000740e7824 */ /* 0x020fe200078e00ff */
[----:B------:R-:W-:Y:S01]  /*2e90*/  BSSY B1, `(.L_x_51) ;  /* 0x000000a000017945 */ /* 0x000fe20003800000 */
[----:B------:R-:W-:Y:S02]  /*2ea0*/  @P0 IMAD.MOV.U32 R20, RZ, RZ, R104 ;  /* 0x000000ffff140224 */ /* 0x000fe400078e0068 */
[----:B------:R-:W-:Y:S01]  /*2eb0*/  FMUL R14, R14, R91 ;  /* 0x0000005b0e0e7220 */ /* 0x000fe20000400000 */
[----:B------:R-:W-:-:S03]  /*2ec0*/  @P0 IMAD.MOV.U32 R21, RZ, RZ, R105 ;  /* 0x000000ffff150224 */ /* 0x000fc600078e0069 */
[----:B------:R-:W-:-:S05]  /*2ed0*/  FFMA R14, R65, R90, R14 ;  /* 0x0000005a410e7223 */ /* 0x000fca000000000e */
[----:B------:R-:W-:-:S05]  /*2ee0*/  F2FP.BF16.F32.PACK_AB R14, RZ, R14 ;  /* 0x0000000eff0e723e */ /* 0x000fca00000010ff */
[----:B------:R0:W-:Y:S01]  /*2ef0*/  @P0 STG.E.U16 desc[UR38][R20.64+0x22], R14 ;  /* 0x0000220e14000986 */ /* 0x0001e2000c101526 */
[----:B------:R-:W-:-:S13]  /*2f00*/  ISETP.GT.AND P0, PT, R3, 0x8, P2 ;  /* 0x000000080300780c */ /* 0x000fda0001704270 */
[----:B0-----:R-:W-:Y:S05]  /*2f10*/  @!P0 BRA `(.L_x_52) ;  /* 0x0000000000048947 */ /* 0x001fea0003800000 */
[----:B------:R0:W5:Y:S02]  /*2f20*/  LDG.E.LTC128B.U16 R116, desc[UR38][R56.64+0x20] ;  /* 0x0000202638747981 */ /* 0x000164000c1e1520 */
.L_x_52:
[----:B------:R-:W-:Y:S05]  /*2f30*/  BSYNC B1 ;  /* 0x0000000000017941 */ /* 0x000fea0003800000 */
.L_x_51:
[----:B-----5:R-:W-:Y:S01]  /*2f40*/  IMAD.U32 R14, R116, 0x10000, RZ ;  /* 0x00010000740e7824 */ /* 0x020fe200078e00ff */
[----:B------:R-:W-:Y:S03]  /*2f50*/  BSSY B1, `(.L_x_53) ;  /* 0x0000008000017945 */ /* 0x000fe60003800000 */
[----:B------:R-:W-:-:S04]  /*2f60*/  FMUL R21, R14, R91 ;  /* 0x0000005b0e157220 */ /* 0x000fc80000400000 */
[----:B------:R-:W-:-:S05]  /*2f70*/  FFMA R21, R66, R90, R21 ;  /* 0x0000005a42157223 */ /* 0x000fca0000000015 */
[----:B------:R-:W-:-:S05]  /*2f80*/  F2FP.BF16.F32.PACK_AB R21, RZ, R21 ;  /* 0x00000015ff15723e */ /* 0x000fca00000010ff */
[----:B------:R0:W-:Y:S01]  /*2f90*/  @P0 STG.E.U16 desc[UR38][R58.64+0x20], R21 ;  /* 0x000020153a000986 */ /* 0x0001e2000c101526 */
[----:B------:R-:W-:-:S13]  /*2fa0*/  ISETP.GT.AND P0, PT, R3, 0x8, P1 ;  /* 0x000000080300780c */ /* 0x000fda0000f04270 */
[----:B0-----:R-:W-:Y:S05]  /*2fb0*/  @!P0 BRA `(.L_x_54) ;  /* 0x0000000000048947 */ /* 0x001fea0003800000 */
[----:B------:R0:W5:Y:S02]  /*2fc0*/  LDG.E.LTC128B.U16 R116, desc[UR38][R56.64+0x22] ;  /* 0x0000222638747981 */ /* 0x000164000c1e1520 */
.L_x_54:
[----:B------:R-:W-:Y:S05]  /*2fd0*/  BSYNC B1 ;  /* 0x0000000000017941 */ /* 0x000fea0003800000 */
.L_x_53:
[----:B-----5:R-:W-:Y:S01]  /*2fe0*/  IMAD.U32 R14, R116, 0x10000, RZ ;  /* 0x00010000740e7824 */ /* 0x020fe200078e00ff */
[----:B------:R-:W-:Y:S01]  /*2ff0*/  ISETP.GT.AND P2, PT, R4, 0x18, PT ;  /* 0x000000180400780c */ /* 0x000fe20003f44270 */
[----:B------:R-:W-:Y:S02]  /*3000*/  BSSY B1, `(.L_x_55) ;  /* 0x0000009000017945 */ /* 0x000fe40003800000 */
[----:B------:R-:W-:Y:S01]  /*3010*/  FMUL R14, R14, R91 ;  /* 0x0000005b0e0e7220 */ /* 0x000fe20000400000 */
[----:B------:R-:W-:-:S03]  /*3020*/  P2R R102, PR, RZ, 0x4 ;  /* 0x00000004ff667803 */ /* 0x000fc60000000000 */
[----:B------:R-:W-:-:S05]  /*3030*/  FFMA R14, R67, R90, R14 ;  /* 0x0000005a430e7223 */ /* 0x000fca000000000e */
[----:B------:R-:W-:-:S05]  /*3040*/  F2FP.BF16.F32.PACK_AB R14, RZ, R14 ;  /* 0x0000000eff0e723e */ /* 0x000fca00000010ff */
[----:B------:R0:W-:Y:S01]  /*3050*/  @P0 STG.E.U16 desc[UR38][R58.64+0x22], R14 ;  /* 0x0000220e3a000986 */ /* 0x0001e2000c101526 */
[----:B------:R-:W-:-:S13]  /*3060*/  ISETP.GT.AND P0, PT, R3, RZ, P2 ;  /* 0x000000ff0300720c */ /* 0x000fda0001704270 */
[----:B0-----:R-:W-:Y:S05]  /*3070*/  @!P0 BRA `(.L_x_56) ;  /* 0x0000000000048947 */ /* 0x001fea0003800000 */
[----:B------:R0:W5:Y:S02]  /*3080*/  LDG.E.LTC128B.U16 R116, desc[UR38][R6.64+0x30] ;  /* 0x0000302606747981 */ /* 0x000164000c1e1520 */
.L_x_56:
[----:B------:R-:W-:Y:S05]  /*3090*/  BSYNC B1 ;  /* 0x0000000000017941 */ /* 0x000fea0003800000 */
.L_x_55:
[----:B-----5:R-:W-:Y:S01]  /*30a0*/  IMAD.U32 R14, R116, 0x10000, RZ ;  /* 0x00010000740e7824 */ /* 0x020fe200078e00ff */
[----:B------:R-:W-:Y:S01]  /*30b0*/  ISETP.GT.AND P1, PT, R4, 0x19, PT ;  /* 0x000000190400780c */ /* 0x000fe20003f24270 */
[----:B------:R-:W-:Y:S01]  /*30c0*/  @P0 IMAD.MOV.U32 R20, RZ, RZ, R104 ;  /* 0x000000ffff140224 */ /* 0x000fe200078e0068 */
[----:B------:R-:W-:Y:S01]  /*30d0*/  BSSY B1, `(.L_x_57) ;  /* 0x000000b000017945 */ /* 0x000fe20003800000 */
[----:B------:R-:W-:-:S04]  /*30e0*/  FMUL R21, R14, R91 ;  /* 0x0000005b0e157220 */ /* 0x000fc80000400000 */
[----:B------:R-:W-:Y:S01]  /*30f0*/  FFMA R21, R68, R90, R21 ;  /* 0x0000005a44157223 */ /* 0x000fe20000000015 */
[----:B------:R-:W-:-:S04]  /*3100*/  P2R R68, PR, RZ, 0x2 ;  /* 0x00000002ff447803 */ /* 0x000fc80000000000 */
[----:B------:R-:W-:-:S04]  /*3110*/  F2FP.BF16.F32.PACK_AB R21, RZ, R21 ;  /* 0x00000015ff15723e */ /* 0x000fc800000010ff */
[----:B------:R-:W-:Y:S01]  /*3120*/  PRMT R14, R21, 0x7610, R14 ;  /* 0x00007610150e7816 */ /* 0x000fe2000000000e */
[----:B------:R-:W-:-:S05]  /*3130*/  @P0 IMAD.MOV.U32 R21, RZ, RZ, R105 ;  /* 0x000000ffff150224 */ /* 0x000fca00078e0069 */
[----:B------:R0:W-:Y:S01]  /*3140*/  @P0 STG.E.U16 desc[UR38][R20.64+0x30], R14 ;  /* 0x0000300e14000986 */ /* 0x0001e2000c101526 */
[----:B------:R-:W-:-:S13]  /*3150*/  ISETP.GT.AND P0, PT, R3, RZ, P1 ;  /* 0x000000ff0300720c */ /* 0x000fda0000f04270 */
[----:B0-----:R-:W-:Y:S05]  /*3160*/  @!P0 BRA `(.L_x_58) ;  /* 0x0000000000048947 */ /* 0x001fea0003800000 */
[----:B------:R0:W5:Y:S02]  /*3170*/  LDG.E.LTC128B.U16 R116, desc[UR38][R6.64+0x32] ;  /* 0x0000322606747981 */ /* 0x000164000c1e1520 */
.L_x_58:
[----:B------:R-:W-:Y:S05]  /*3180*/  BSYNC B1 ;  /* 0x0000000000017941 */ /* 0x000fea0003800000 */
.L_x_57:
        /* <DEDUP_REMOVED lines=11> */
.L_x_60:
[----:B------:R-:W-:Y:S05]  /*3240*/  BSYNC B1 ;  /* 0x0000000000017941 */ /* 0x000fea0003800000 */
.L_x_59:
        /* <DEDUP_REMOVED lines=9> */
.L_x_62:
[----:B------:R-:W-:Y:S05]  /*32e0*/  BSYNC B1 ;  /* 0x0000000000017941 */ /* 0x000fea0003800000 */
.L_x_61:
        /* <DEDUP_REMOVED lines=11> */
.L_x_64:
[----:B------:R-:W-:Y:S05]  /*33a0*/  BSYNC B1 ;  /* 0x0000000000017941 */ /* 0x000fea0003800000 */
.L_x_63:
[----:B-----5:R-:W-:Y:S01]  /*33b0*/  IMAD.U32 R14, R116, 0x10000, RZ ;  /* 0x00010000740e7824 */ /* 0x020fe200078e00ff */
[----:B------:R-:W-:Y:S01]  /*33c0*/  ISETP.GT.AND P1, PT, R4, 0x21, PT ;  /* 0x000000210400780c */ /* 0x000fe20003f24270 */
[----:B------:R-:W-:Y:S01]  /*33d0*/  @P0 IMAD.MOV.U32 R20, RZ, RZ, R104 ;  /* 0x000000ffff140224 */ /* 0x000fe200078e0068 */
[----:B------:R-:W-:Y:S01]  /*33e0*/  BSSY B1, `(.L_x_65) ;  /* 0x000000b000017945 */ /* 0x000fe20003800000 */
[----:B------:R-:W-:Y:S01]  /*33f0*/  FMUL R21, R14, R91 ;  /* 0x0000005b0e157220 */ /* 0x000fe20000400000 */
[----:B------:R-:W-:-:S03]  /*3400*/  P2R R70, PR, RZ, 0x2 ;  /* 0x00000002ff467803 */ /* 0x000fc60000000000 */
[----:B------:R-:W-:-:S05]  /*3410*/  FFMA R21, R72, R90, R21 ;  /* 0x0000005a48157223 */ /* 0x000fca0000000015 */
[----:B------:R-:W-:-:S04]  /*3420*/  F2FP.BF16.F32.PACK_AB R21, RZ, R21 ;  /* 0x00000015ff15723e */ /* 0x000fc800000010ff */
[----:B------:R-:W-:Y:S01]  /*3430*/  PRMT R14, R21, 0x7610, R14 ;  /* 0x00007610150e7816 */ /* 0x000fe2000000000e */
[----:B------:R-:W-:-:S05]  /*3440*/  @P0 IMAD.MOV.U32 R21, RZ, RZ, R105 ;  /* 0x000000ffff150224 */ /* 0x000fca00078e0069 */
[----:B------:R0:W-:Y:S01]  /*3450*/  @P0 STG.E.U16 desc[UR38][R20.64+0x40], R14 ;  /* 0x0000400e14000986 */ /* 0x0001e2000c101526 */
[----:B------:R-:W-:-:S13]  /*3460*/  ISETP.GT.AND P0, PT, R3, RZ, P1 ;  /* 0x000000ff0300720c */ /* 0x000fda0000f04270 */
[----:B0-----:R-:W-:Y:S05]  /*3470*/  @!P0 BRA `(.L_x_66) ;  /* 0x0000000000048947 */ /* 0x001fea0003800000 */
[----:B------:R0:W5:Y:S02]  /*3480*/  LDG.E.LTC128B.U16 R116, desc[UR38][R6.64+0x42] ;  /* 0x0000422606747981 */ /* 0x000164000c1e1520 */
.L_x_66:
[----:B------:R-:W-:Y:S05]  /*3490*/  BSYNC B1 ;  /* 0x0000000000017941 */ /* 0x000fea0003800000 */
.L_x_65:
        /* <DEDUP_REMOVED lines=11> */
.L_x_68:
[----:B------:R-:W-:Y:S05]  /*3550*/  BSYNC B1 ;  /* 0x0000000000017941 */ /* 0x000fea0003800000 */
.L_x_67:
        /* <DEDUP_REMOVED lines=9> */
.L_x_70:
[----:B------:R-:W-:Y:S05]  /*35f0*/  BSYNC B1 ;  /* 0x0000000000017941 */ /* 0x000fea0003800000 */
.L_x_69:
        /* <DEDUP_REMOVED lines=11> */
.L_x_72:
[----:B------:R-:W-:Y:S05]  /*36b0*/  BSYNC B1 ;  /* 0x0000000000017941 */ /* 0x000fea0003800000 */
.L_x_71:
[----:B-----5:R-:W-:Y:S01]  /*36c0*/  IMAD.U32 R14, R116, 0x10000, RZ ;  /* 0x00010000740e7824 */ /* 0x020fe200078e00ff */
[----:B------:R-:W-:Y:S01]  /*36d0*/  ISETP.GT.AND P5, PT, R4, 0x29, PT ;  /* 0x000000290400780c */ /* 0x000fe20003fa4270 */
[----:B------:R-:W-:Y:S01]  /*36e0*/  @P0 IMAD.MOV.U32 R20, RZ, RZ, R104 ;  /* 0x000000ffff140224 */ /* 0x000fe200078e0068 */
[----:B------:R-:W-:Y:S01]  /*36f0*/  BSSY B1, `(.L_x_73) ;  /* 0x000000b000017945 */ /* 0x000fe20003800000 */
[----:B------:R-:W-:-:S04]  /*3700*/  FMUL R21, R14, R91 ;  /* 0x0000005b0e157220 */ /* 0x000fc80000400000 */
[----:B------:R-:W-:-:S05]  /*3710*/  FFMA R21, R76, R90, R21 ;  /* 0x0000005a4c157223 */ /* 0x000fca0000000015 */
[----:B------:R-:W-:-:S04]  /*3720*/  F2FP.BF16.F32.PACK_AB R21, RZ, R21 ;  /* 0x00000015ff15723e */ /* 0x000fc800000010ff */
[----:B------:R-:W-:Y:S01]  /*3730*/  PRMT R14, R21, 0x7610, R14 ;  /* 0x00007610150e7816 */ /* 0x000fe2000000000e */
[----:B------:R-:W-:-:S05]  /*3740*/  @P0 IMAD.MOV.U32 R21, RZ, RZ, R105 ;  /* 0x000000ffff150224 */ /* 0x000fca00078e0069 */
[----:B------:R1:W-:Y:S01]  /*3750*/  @P0 STG.E.U16 desc[UR38][R20.64+0x50], R14 ;  /* 0x0000500e14000986 */ /* 0x0003e2000c101526 */
[----:B------:R-:W-:Y:S02]  /*3760*/  ISETP.GT.AND P0, PT, R3, RZ, P5 ;  /* 0x000000ff0300720c */ /* 0x000fe40002f04270 */
[----:B-1----:R-:W-:-:S11]  /*3770*/  P2R R14, PR, RZ, 0x20 ;  /* 0x00000020ff0e7803 */ /* 0x002fd60000000000 */
[----:B------:R-:W-:Y:S05]  /*3780*/  @!P0 BRA `(.L_x_74) ;  /* 0x0000000000048947 */ /* 0x000fea0003800000 */
[----:B------:R1:W5:Y:S02]  /*3790*/  LDG.E.LTC128B.U16 R116, desc[UR38][R6.64+0x52] ;  /* 0x0000522606747981 */ /* 0x000364000c1e1520 */
.L_x_74:
[----:B------:R-:W-:Y:S05]  /*37a0*/  BSYNC B1 ;  /* 0x0000000000017941 */ /* 0x000fea0003800000 */
.L_x_73:
        /* <DEDUP_REMOVED lines=11> */
.L_x_76:
[----:B------:R-:W-:Y:S05]  /*3860*/  BSYNC B1 ;  /* 0x0000000000017941 */ /* 0x000fea0003800000 */
.L_x_75:
        /* <DEDUP_REMOVED lines=9> */
.L_x_78:
[----:B------:R-:W-:Y:S05]  /*3900*/  BSYNC B1 ;  /* 0x0000000000017941 */ /* 0x000fea0003800000 */
.L_x_77:
[----:B-----5:R-:W-:Y:S01]  /*3910*/  IMAD.U32 R14, R116, 0x10000, RZ ;  /* 0x00010000740e7824 */ /* 0x020fe200078e00ff */
[----:B------:R-:W-:Y:S01]  /*3920*/  ISETP.GT.AND P3, PT, R4, 0x30, PT ;  /* 0x000000300400780c */ /* 0x000fe20003f64270 */
[----:B------:R-:W-:Y:S02]  /*3930*/  BSSY B1, `(.L_x_79) ;  /* 0x0000008000017945 */ /* 0x000fe40003800000 */
[----:B------:R-:W-:-:S04]  /*3940*/  FMUL R14, R14, R91 ;  /* 0x0000005b0e0e7220 */ /* 0x000fc80000400000 */
[----:B------:R-:W-:-:S05]  /*3950*/  FFMA R14, R79, R90, R14 ;  /* 0x0000005a4f0e7223 */ /* 0x000fca000000000e */
[----:B------:R-:W-:-:S05]  /*3960*/  F2FP.BF16.F32.PACK_AB R14, RZ, R14 ;  /* 0x0000000eff0e723e */ /* 0x000fca00000010ff */
[----:B------:R0:W-:Y:S01]  /*3970*/  @P0 STG.E.U16 desc[UR38][R58.64+0x52], R14 ;  /* 0x0000520e3a000986 */ /* 0x0001e2000c101526 */
[----:B------:R-:W-:-:S13]  /*3980*/  ISETP.GT.AND P0, PT, R3, RZ, P3 ;  /* 0x000000ff0300720c */ /* 0x000fda0001f04270 */
[----:B0-----:R-:W-:Y:S05]  /*3990*/  @!P0 BRA `(.L_x_80) ;  /* 0x0000000000048947 */ /* 0x001fea0003800000 */
[----:B------:R0:W5:Y:S02]  /*39a0*/  LDG.E.LTC128B.U16 R116, desc[UR38][R6.64+0x60] ;  /* 0x0000602606747981 */ /* 0x000164000c1e1520 */
.L_x_80:
[----:B------:R-:W-:Y:S05]  /*39b0*/  BSYNC B1 ;  /* 0x0000000000017941 */ /* 0x000fea0003800000 */
.L_x_79:
        /* <DEDUP_REMOVED lines=13> */
.L_x_82:
[----:B------:R-:W-:Y:S05]  /*3a90*/  BSYNC B1 ;  /* 0x0000000000017941 */ /* 0x000fea0003800000 */
.L_x_81:
        /* <DEDUP_REMOVED lines=11> */
.L_x_84:
[----:B------:R-:W-:Y:S05]  /*3b50*/  BSYNC B1 ;  /* 0x0000000000017941 */ /* 0x000fea0003800000 */
.L_x_83:
        /* <DEDUP_REMOVED lines=9> */
.L_x_86:
[----:B------:R-:W-:Y:S05]  /*3bf0*/  BSYNC B1 ;  /* 0x0000000000017941 */ /* 0x000fea0003800000 */
.L_x_85:
        /* <DEDUP_REMOVED lines=10> */
.L_x_88:
[----:B------:R-:W-:Y:S05]  /*3ca0*/  BSYNC B1 ;  /* 0x0000000000017941 */ /* 0x000fea0003800000 */
.L_x_87:
        /* <DEDUP_REMOVED lines=8> */
[----:B------:R-:W-:-:S05]  /*3d30*/  IADD3 R20, P0, R15, R110, RZ ;  /* 0x0000006e0f147210 */ /* 0x000fca0007f1e0ff */
[----:B-1----:R-:W-:Y:S01]  /*3d40*/  IMAD.X R21, R5, 0x1, R111, P0 ;  /* 0x0000000105157824 */ /* 0x002fe200000e066f */
[----:B------:R-:W-:-:S05]  /*3d50*/  IADD3 R64, P0, R15, R110, RZ ;  /* 0x0000006e0f407210 */ /* 0x000fca0007f1e0ff */
[----:B------:R-:W-:Y:S01]  /*3d60*/  IMAD.X R65, R5, 0x1, R111, P0 ;  /* 0x0000000105417824 */ /* 0x000fe200000e066f */
[----:B------:R-:W-:-:S05]  /*3d70*/  IADD3 R14, P0, R15, R104, RZ ;  /* 0x000000680f0e7210 */ /* 0x000fca0007f1e0ff */
[----:B------:R-:W-:Y:S01]  /*3d80*/  IMAD.X R15, R5, 0x1, R105, P0 ;  /* 0x00000001050f7824 */ /* 0x000fe200000e0669 */
[----:B------:R-:W-:-:S04]  /*3d90*/  ISETP.GT.AND P0, PT, R4, 0x39, PT ;  /* 0x000000390400780c */ /* 0x000fc80003f04270 */
[----:B------:R-:W-:-:S13]  /*3da0*/  ISETP.GT.AND P4, PT, R3, RZ, P0 ;  /* 0x000000ff0300720c */ /* 0x000fda0000784270 */
[----:B------:R-:W-:Y:S05]  /*3db0*/  @!P4 BRA `(.L_x_90) ;  /* 0x000000000004c947 */ /* 0x000fea0003800000 */
[----:B------:R1:W5:Y:S02]  /*3dc0*/  LDG.E.LTC128B.U16 R116, desc[UR38][R6.64+0x72] ;  /* 0x0000722606747981 */ /* 0x000364000c1e1520 */
.L_x_90:
[----:B------:R-:W-:Y:S05]  /*3dd0*/  BSYNC B1 ;  /* 0x0000000000017941 */ /* 0x000fea0003800000 */
.L_x_89:
        /* <DEDUP_REMOVED lines=9> */
.L_x_92:
[----:B------:R-:W-:Y:S05]  /*3e70*/  BSYNC B1 ;  /* 0x0000000000017941 */ /* 0x000fea0003800000 */
.L_x_91:
        /* <DEDUP_REMOVED lines=9> */
.L_x_94:
[----:B------:R-:W-:Y:S05]  /*3f10*/  BSYNC B1 ;  /* 0x0000000000017941 */ /* 0x000fea0003800000 */
.L_x_93:
[----:B-----5:R-:W-:-:S04]  /*3f20*/  IMAD.U32 R4, R116, 0x10000, RZ ;  /* 0x0001000074047824 */ /* 0x020fc800078e00ff */
[----:B------:R-:W-:-:S04]  /*3f30*/  FMUL R4, R4, R91 ;  /* 0x0000005b04047220 */ /* 0x000fc80000400000 */
[----:B------:R-:W-:-:S05]  /*3f40*/  FFMA R4, R87, R90, R4 ;  /* 0x0000005a57047223 */ /* 0x000fca0000000004 */
[----:B------:R-:W-:-:S04]  /*3f50*/  F2FP.BF16.F32.PACK_AB R4, RZ, R4 ;  /* 0x00000004ff04723e */ /* 0x000fc800000010ff */
[----:B-1-34-:R-:W-:-:S05]  /*3f60*/  PRMT R6, R4, 0x7610, R6 ;  /* 0x0000761004067816 */ /* 0x01afca0000000006 */
[----:B------:R1:W-:Y:S01]  /*3f70*/  @P4 STG.E.U16 desc[UR38][R58.64+0x72], R6 ;  /* 0x000072063a004986 */ /* 0x0003e2000c101526 */
[----:B------:R-:W-:-:S13]  /*3f80*/  ISETP.GT.AND P4, PT, R3, 0x80, P6 ;  /* 0x000000800300780c */ /* 0x000fda0003784270 */
[----:B------:R-:W3:Y:S01]  /*3f90*/  @P4 LDG.E.LTC128B.U16 R116, desc[UR38][R62.64] ;  /* 0x000000263e744981 */ /* 0x000ee2000c1e1520 */
[----:B------:R-:W-:Y:S01]  /*3fa0*/  BSSY B1, `(.L_x_95) ;  /* 0x000000a000017945 */ /* 0x000fe20003800000 */
[----:B---3--:R-:W-:-:S04]  /*3fb0*/  IMAD.U32 R4, R116, 0x10000, RZ ;  /* 0x0001000074047824 */ /* 0x008fc800078e00ff */
[----:B------:R-:W-:-:S04]  /*3fc0*/  FMUL R5, R4, R91 ;  /* 0x0000005b04057220 */ /* 0x000fc80000400000 */
[----:B------:R-:W-:-:S05]  /*3fd0*/  FFMA R5, R24, R90, R5 ;  /* 0x0000005a18057223 */ /* 0x000fca0000000005 */
[----:B------:R-:W-:-:S05]  /*3fe0*/  F2FP.BF16.F32.PACK_AB R5, RZ, R5 ;  /* 0x00000005ff05723e */ /* 0x000fca00000010ff */
[----:B------:R1:W-:Y:S01]  /*3ff0*/  @P4 STG.E.U16 desc[UR38][R14.64], R5 ;  /* 0x000000050e004986 */ /* 0x0003e2000c101526 */
[----:B------:R-:W-:-:S04]  /*4000*/  ISETP.NE.AND P4, PT, R118, RZ, PT ;  /* 0x000000ff7600720c */ /* 0x000fc80003f85270 */
[----:B------:R-:W-:-:S13]  /*4010*/  ISETP.GT.AND P4, PT, R3, 0x80, P4 ;  /* 0x000000800300780c */ /* 0x000fda0002784270 */
[----:B-1----:R-:W-:Y:S05]  /*4020*/  @!P4 BRA `(.L_x_96) ;  /* 0x000000000004c947 */ /* 0x002fea0003800000 */
[----:B------:R1:W5:Y:S02]  /*4030*/  LDG.E.LTC128B.U16 R116, desc[UR38][R60.64+0x2] ;  /* 0x000002263c747981 */ /* 0x000364000c1e1520 */
.L_x_96:
[----:B------:R-:W-:Y:S05]  /*4040*/  BSYNC B1 ;  /* 0x0000000000017941 */ /* 0x000fea0003800000 */
.L_x_95:
[----:B-----5:R-:W-:Y:S01]  /*4050*/  IMAD.U32 R4, R116, 0x10000, RZ ;  /* 0x0001000074047824 */ /* 0x020fe200078e00ff */
[----:B------:R-:W-:Y:S01]  /*4060*/  ISETP.GT.AND P6, PT, R3, 0x88, P6 ;  /* 0x000000880300780c */ /* 0x000fe200037c4270 */
        /* <DEDUP_REMOVED lines=8> */
[----:B------:R-:W-:Y:S05]  /*40f0*/  @!P6 BRA `(.L_x_98) ;  /* 0x000000000004e947 */ /* 0x000fea0003800000 */
[----:B------:R4:W5:Y:S02]  /*4100*/  LDG.E.LTC128B.U16 R116, desc[UR38][R8.64] ;  /* 0x0000002608747981 */ /* 0x000964000c1e1520 */
.L_x_98:
[----:B------:R-:W-:Y:S05]  /*4110*/  BSYNC B1 ;  /* 0x0000000000017941 */ /* 0x000fea0003800000 */
.L_x_97:
[----:B---3-5:R-:W-:Y:S01]  /*4120*/  IMAD.U32 R4, R116, 0x10000, RZ ;  /* 0x0001000074047824 */ /* 0x028fe200078e00ff */
[----:B------:R-:W-:Y:S01]  /*4130*/  ISETP.NE.AND P4, PT, R118, RZ, PT ;  /* 0x000000ff7600720c */ /* 0x000fe20003f85270 */
[----:B------:R-:W-:Y:S02]  /*4140*/  BSSY B1, `(.L_x_99) ;  /* 0x0000008000017945 */ /* 0x000fe40003800000 */
[----:B------:R-:W-:Y:S01]  /*4150*/  FMUL R5, R4, R91 ;  /* 0x0000005b04057220 */ /* 0x000fe20000400000 */
[----:B------:R-:W-:-:S03]  /*4160*/  ISETP.GT.AND P4, PT, R3, 0x88, P4 ;  /* 0x000000880300780c */ /* 0x000fc60002784270 */
[----:B------:R-:W-:-:S05]  /*4170*/  FFMA R5, R26, R90, R5 ;  /* 0x0000005a1a057223 */ /* 0x000fca0000000005 */
[----:B------:R-:W-:-:S05]  /*4180*/  F2FP.BF16.F32.PACK_AB R5, RZ, R5 ;  /* 0x00000005ff05723e */ /* 0x000fca00000010ff */
[----:B------:R3:W-:Y:S01]  /*4190*/  @P6 STG.E.U16 desc[UR38][R20.64], R5 ;  /* 0x0000000514006986 */ /* 0x0007e2000c101526 */
[----:B------:R-:W-:Y:S05]  /*41a0*/  @!P4 BRA `(.L_x_100) ;  /* 0x000000000004c947 */ /* 0x000fea0003800000 */
[----:B------:R0:W5:Y:S02]  /*41b0*/  LDG.E.LTC128B.U16 R116, desc[UR38][R12.64+0x2] ;  /* 0x000002260c747981 */ /* 0x000164000c1e1520 */
.L_x_100:
[----:B------:R-:W-:Y:S05]  /*41c0*/  BSYNC B1 ;  /* 0x0000000000017941 */ /* 0x000fea0003800000 */
.L_x_99:
[----:B-----5:R-:W-:Y:S01]  /*41d0*/  IMAD.U32 R4, R116, 0x10000, RZ ;  /* 0x0001000074047824 */ /* 0x020fe200078e00ff */
[----:B------:R-:W-:Y:S01]  /*41e0*/  ISETP.NE.AND P6, PT, R117, RZ, PT ;  /* 0x000000ff7500720c */ /* 0x000fe20003fc5270 */
[----:B------:R-:W-:Y:S02]  /*41f0*/  BSSY B1, `(.L_x_101) ;  /* 0x0000008000017945 */ /* 0x000fe40003800000 */
[----:B------:R-:W-:-:S04]  /*4200*/  FMUL R4, R4, R91 ;  /* 0x0000005b04047220 */ /* 0x000fc80000400000 */
[----:B------:R-:W-:-:S05]  /*4210*/  FFMA R4, R27, R90, R4 ;  /* 0x0000005a1b047223 */ /* 0x000fca0000000004 */
[----:B------:R-:W-:-:S05]  /*4220*/  F2FP.BF16.F32.PACK_AB R4, RZ, R4 ;  /* 0x00000004ff04723e */ /* 0x000fca00000010ff */
[----:B------:R0:W-:Y:S01]  /*4230*/  @P4 STG.E.U16 desc[UR38][R64.64+0x2], R4 ;  /* 0x0000020440004986 */ /* 0x0001e2000c101526 */
[----:B------:R-:W-:-:S13]  /*4240*/  ISETP.GT.AND P4, PT, R3, 0x80, P6 ;  /* 0x000000800300780c */ /* 0x000fda0003784270 */
[----:B0-----:R-:W-:Y:S05]  /*4250*/  @!P4 BRA `(.L_x_102) ;  /* 0x000000000004c947 */ /* 0x001fea0003800000 */
[----:B------:R0:W5:Y:S02]  /*4260*/  LDG.E.LTC128B.U16 R116, desc[UR38][R60.64+0x10] ;  /* 0x000010263c747981 */ /* 0x000164000c1e1520 */
.L_x_102:
[----:B------:R-:W-:Y:S05]  /*4270*/  BSYNC B1 ;  /* 0x0000000000017941 */ /* 0x000fea0003800000 */
.L_x_101:
[----:B-----5:R-:W-:Y:S01]  /*4280*/  IMAD.U32 R4, R116, 0x10000, RZ ;  /* 0x0001000074047824 */ /* 0x020fe200078e00ff */
[----:B------:R-:W-:Y:S01]  /*4290*/  ISETP.NE.AND P6, PT, R119, RZ, PT ;  /* 0x000000ff7700720c */ /* 0x000fe20003fc5270 */
[----:B------:R-:W-:Y:S02]  /*42a0*/  BSSY B1, `(.L_x_103) ;  /* 0x000000b000017945 */ /* 0x000fe40003800000 */
[----:B---3--:R-:W-:Y:S01]  /*42b0*/  FMUL R5, R4, R91 ;  /* 0x0000005b04057220 */ /* 0x008fe20000400000 */
[----:B------:R-:W-:-:S03]  /*42c0*/  @P4 IMAD.MOV.U32 R4, RZ, RZ, R14 ;  /* 0x000000ffff044224 */ /* 0x000fc600078e000e */
[----:B------:R-:W-:-:S05]  /*42d0*/  FFMA R5, R28, R90, R5 ;  /* 0x0000005a1c057223 */ /* 0x000fca0000000005 */
[----:B------:R-:W-:-:S04]  /*42e0*/  F2FP.BF16.F32.PACK_AB R5, RZ, R5 ;  /* 0x00000005ff05723e */ /* 0x000fc800000010ff */
[----:B------:R-:W-:Y:S01]  /*42f0*/  PRMT R6, R5, 0x7610, R6 ;  /* 0x0000761005067816 */ /* 0x000fe20000000006 */
[----:B------:R-:W-:-:S05]  /*4300*/  @P4 IMAD.MOV.U32 R5, RZ, RZ, R15 ;  /* 0x000000ffff054224 */ /* 0x000fca00078e000f */
[----:B------:R3:W-:Y:S01]  /*4310*/  @P4 STG.E.U16 desc[UR38][R4.64+0x10], R6 ;  /* 0x0000100604004986 */ /* 0x0007e2000c101526 */
[----:B------:R-:W-:-:S13]  /*4320*/  ISETP.GT.AND P4, PT, R3, 0x80, P6 ;  /* 0x000000800300780c */ /* 0x000fda0003784270 */
[----:B---3--:R-:W-:Y:S05]  /*4330*/  @!P4 BRA `(.L_x_104) ;  /* 0x000000000004c947 */ /* 0x008fea0003800000 */
[----:B------:R3:W5:Y:S02]  /*4340*/  LDG.E.LTC128B.U16 R116, desc[UR38][R60.64+0x12] ;  /* 0x000012263c747981 */ /* 0x000764000c1e1520 */
.L_x_104:
[----:B------:R-:W-:Y:S05]  /*4350*/  BSYNC B1 ;  /* 0x0000000000017941 */ /* 0x000fea0003800000 */
.L_x_103:
[----:B-----5:R-:W-:Y:S01]  /*4360*/  IMAD.U32 R4, R116, 0x10000, RZ ;  /* 0x0001000074047824 */ /* 0x020fe200078e00ff */
[----:B------:R-:W-:Y:S01]  /*4370*/  BSSY B1, `(.L_x_105) ;  /* 0x000000c000017945 */ /* 0x000fe20003800000 */
[----:B------:R-:W-:Y:S02]  /*4380*/  @P4 IMAD.MOV.U32 R5, RZ, RZ, R15 ;  /* 0x000000ffff054224 */ /* 0x000fe400078e000f */
[----:B------:R-:W-:-:S04]  /*4390*/  FMUL R4, R4, R91 ;  /* 0x0000005b04047220 */ /* 0x000fc80000400000 */
[----:B------:R-:W-:-:S05]  /*43a0*/  FFMA R4, R29, R90, R4 ;  /* 0x0000005a1d047223 */ /* 0x000fca0000000004 */
[----:B------:R-:W-:-:S04]  /*43b0*/  F2FP.BF16.F32.PACK_AB R4, RZ, R4 ;  /* 0x00000004ff04723e */ /* 0x000fc800000010ff */
[----:B------:R-:W-:Y:S01]  /*43c0*/  PRMT R6, R4, 0x7610, R6 ;  /* 0x0000761004067816 */ /* 0x000fe20000000006 */
[----:B------:R-:W-:-:S05]  /*43d0*/  @P4 IMAD.MOV.U32 R4, RZ, RZ, R14 ;  /* 0x000000ffff044224 */ /* 0x000fca00078e000e */
[----:B------:R0:W-:Y:S01]  /*43e0*/  @P4 STG.E.U16 desc[UR38][R4.64+0x12], R6 ;  /* 0x0000120604004986 */ /* 0x0001e2000c101526 */
[----:B------:R-:W-:-:S04]  /*43f0*/  ISETP.NE.AND P4, PT, R117, RZ, PT ;  /* 0x000000ff7500720c */ /* 0x000fc80003f85270 */
[----:B------:R-:W-:-:S13]  /*4400*/  ISETP.GT.AND P4, PT, R3, 0x88, P4 ;  /* 0x000000880300780c */ /* 0x000fda0002784270 */
[----:B0-----:R-:W-:Y:S05]  /*4410*/  @!P4 BRA `(.L_x_106) ;  /* 0x000000000004c947 */ /* 0x001fea0003800000 */
[----:B------:R0:W5:Y:S02]  /*4420*/  LDG.E.LTC128B.U16 R116, desc[UR38][R12.64+0x10] ;  /* 0x000010260c747981 */ /* 0x000164000c1e1520 */
.L_x_106:
[----:B------:R-:W-:Y:S05]  /*4430*/  BSYNC B1 ;  /* 0x0000000000017941 */ /* 0x000fea0003800000 */
.L_x_105:
        /* <DEDUP_REMOVED lines=9> */
.L_x_108:
[----:B------:R-:W-:Y:S05]  /*44d0*/  BSYNC B1 ;  /* 0x0000000000017941 */ /* 0x000fea0003800000 */
.L_x_107:
[----:B-----5:R-:W-:Y:S01]  /*44e0*/  IMAD.U32 R4, R116, 0x10000, RZ ;  /* 0x0001000074047824 */ /* 0x020fe200078e00ff */
[----:B------:R-:W-:Y:S01]  /*44f0*/  ISETP.NE.AND P6, PT, R120, RZ, PT ;  /* 0x000000ff7800720c */ /* 0x000fe20003fc5270 */
        /* <DEDUP_REMOVED lines=8> */
[----:B------:R-:W-:-:S13]  /*4580*/  ISETP.GT.AND P4, PT, R3, 0x80, P6 ;  /* 0x000000800300780c */ /* 0x000fda0003784270 */
[----:B0-----:R-:W-:Y:S05]  /*4590*/  @!P4 BRA `(.L_x_110) ;  /* 0x000000000004c947 */ /* 0x001fea0003800000 */
[----:B------:R0:W5:Y:S02]  /*45a0*/  LDG.E.LTC128B.U16 R116, desc[UR38][R60.64+0x20] ;  /* 0x000020263c747981 */ /* 0x000164000c1e1520 */
.L_x_110:
[----:B------:R-:W-:Y:S05]  /*45b0*/  BSYNC B1 ;  /* 0x0000000000017941 */ /* 0x000fea0003800000 */
.L_x_109:
[----:B-----5:R-:W-:Y:S01]  /*45c0*/  IMAD.U32 R4, R116, 0x10000, RZ ;  /* 0x0001000074047824 */ /* 0x020fe200078e00ff */
[----:B------:R-:W-:Y:S01]  /*45d0*/  ISETP.NE.AND P6, PT, R23, RZ, PT ;  /* 0x000000ff1700720c */ /* 0x000fe20003fc5270 */
[----:B------:R-:W-:Y:S02]  /*45e0*/  BSSY B1, `(.L_x_111) ;  /* 0x000000b000017945 */ /* 0x000fe40003800000 */
[----:B------:R-:W-:Y:S01]  /*45f0*/  FMUL R5, R4, R91 ;  /* 0x0000005b04057220 */ /* 0x000fe20000400000 */
[----:B------:R-:W-:-:S03]  /*4600*/  @P4 IMAD.MOV.U32 R4, RZ, RZ, R14 ;  /* 0x000000ffff044224 */ /* 0x000fc600078e000e */
        /* <DEDUP_REMOVED lines=8> */
.L_x_112:
[----:B------:R-:W-:Y:S05]  /*4690*/  BSYNC B1 ;  /* 0x0000000000017941 */ /* 0x000fea0003800000 */
.L_x_111:
        /* <DEDUP_REMOVED lines=13> */
.L_x_114:
[----:B------:R-:W-:Y:S05]  /*4770*/  BSYNC B1 ;  /* 0x0000000000017941 */ /* 0x000fea0003800000 */
.L_x_113:
[----:B-----5:R-:W-:Y:S01]  /*4780*/  IMAD.U32 R4, R116, 0x10000, RZ ;  /* 0x0001000074047824 */ /* 0x020fe200078e00ff */
[----:B------:R-:W-:Y:S03]  /*4790*/  BSSY B1, `(.L_x_115) ;  /* 0x000000b000017945 */ /* 0x000fe60003800000 */
        /* <DEDUP_REMOVED lines=10> */
.L_x_116:
[----:B------:R-:W-:Y:S05]  /*4840*/  BSYNC B1 ;  /* 0x0000000000017941 */ /* 0x000fea0003800000 */
.L_x_115:
        /* <DEDUP_REMOVED lines=13> */
.L_x_118:
[----:B------:R-:W-:Y:S05]  /*4920*/  BSYNC B1 ;  /* 0x0000000000017941 */ /* 0x000fea0003800000 */
.L_x_117:
        /* <DEDUP_REMOVED lines=13> */
.L_x_120:
[----:B------:R-:W-:Y:S05]  /*4a00*/  BSYNC B1 ;  /* 0x0000000000017941 */ /* 0x000fea0003800000 */
.L_x_119:
        /* <DEDUP_REMOVED lines=13> */
.L_x_122:
[----:B------:R-:W-:Y:S05]  /*4ae0*/  BSYNC B1 ;  /* 0x0000000000017941 */ /* 0x000fea0003800000 */
.L_x_121:
        /* <DEDUP_REMOVED lines=12> */
.L_x_124:
[----:B------:R-:W-:Y:S05]  /*4bb0*/  BSYNC B1 ;  /* 0x0000000000017941 */ /* 0x000fea0003800000 */
.L_x_123:
        /* <DEDUP_REMOVED lines=13> */
.L_x_126:
[----:B------:R-:W-:Y:S05]  /*4c90*/  BSYNC B1 ;  /* 0x0000000000017941 */ /* 0x000fea0003800000 */
.L_x_125:
        /* <DEDUP_REMOVED lines=13> */
.L_x_128:
[----:B------:R-:W-:Y:S05]  /*4d70*/  BSYNC B1 ;  /* 0x0000000000017941 */ /* 0x000fea0003800000 */
.L_x_127:
        /* <DEDUP_REMOVED lines=13> */
.L_x_130:
[----:B------:R-:W-:Y:S05]  /*4e50*/  BSYNC B1 ;  /* 0x0000000000017941 */ /* 0x000fea0003800000 */
.L_x_129:
        /* <DEDUP_REMOVED lines=12> */
.L_x_132:
[----:B------:R-:W-:Y:S05]  /*4f20*/  BSYNC B1 ;  /* 0x0000000000017941 */ /* 0x000fea0003800000 */
.L_x_131:
        /* <DEDUP_REMOVED lines=13> */
.L_x_134:
[----:B------:R-:W-:Y:S05]  /*5000*/  BSYNC B1 ;  /* 0x0000000000017941 */ /* 0x000fea0003800000 */
.L_x_133:
        /* <DEDUP_REMOVED lines=12> */
.L_x_136:
[----:B------:R-:W-:Y:S05]  /*50d0*/  BSYNC B1 ;  /* 0x0000000000017941 */ /* 0x000fea0003800000 */
.L_x_135:
        /* <DEDUP_REMOVED lines=12> */
.L_x_138:
[----:B------:R-:W-:Y:S05]  /*51a0*/  BSYNC B1 ;  /* 0x0000000000017941 */ /* 0x000fea0003800000 */
.L_x_137:
[----:B-----5:R-:W-:Y:S01]  /*51b0*/  IMAD.U32 R4, R116, 0x10000, RZ ;  /* 0x0001000074047824 */ /* 0x020fe200078e00ff */
[----:B------:R-:W-:Y:S01]  /*51c0*/  ISETP.GT.AND P5, PT, R3, 0x88, P5 ;  /* 0x000000880300780c */ /* 0x000fe20002fa4270 */
        /* <DEDUP_REMOVED lines=8> */
[----:B------:R-:W-:Y:S05]  /*5250*/  @!P5 BRA `(.L_x_140) ;  /* 0x000000000004d947 */ /* 0x000fea0003800000 */
[----:B------:R0:W5:Y:S02]  /*5260*/  LDG.E.LTC128B.U16 R116, desc[UR38][R12.64+0x52] ;  /* 0x000052260c747981 */ /* 0x000164000c1e1520 */
.L_x_140:
[----:B------:R-:W-:Y:S05]  /*5270*/  BSYNC B1 ;  /* 0x0000000000017941 */ /* 0x000fea0003800000 */
.L_x_139:
[----:B0----5:R-:W-:Y:S01]  /*5280*/  IMAD.U32 R4, R116, 0x10000, RZ ;  /* 0x0001000074047824 */ /* 0x021fe200078e00ff */
        /* <DEDUP_REMOVED lines=11> */
.L_x_142:
[----:B------:R-:W-:Y:S05]  /*5340*/  BSYNC B1 ;  /* 0x0000000000017941 */ /* 0x000fea0003800000 */
.L_x_141:
[----:B0----5:R-:W-:Y:S01]  /*5350*/  IMAD.U32 R4, R116, 0x10000, RZ ;  /* 0x0001000074047824 */ /* 0x021fe200078e00ff */
        /* <DEDUP_REMOVED lines=11> */
.L_x_144:
[----:B------:R-:W-:Y:S05]  /*5410*/  BSYNC B1 ;  /* 0x0000000000017941 */ /* 0x000fea0003800000 */
.L_x_143:
        /* <DEDUP_REMOVED lines=12> */
.L_x_146:
[----:B------:R-:W-:Y:S05]  /*54e0*/  BSYNC B1 ;  /* 0x0000000000017941 */ /* 0x000fea0003800000 */
.L_x_145:
        /* <DEDUP_REMOVED lines=12> */
.L_x_148:
[----:B------:R-:W-:Y:S05]  /*55b0*/  BSYNC B1 ;  /* 0x0000000000017941 */ /* 0x000fea0003800000 */
.L_x_147:
        /* <DEDUP_REMOVED lines=12> */
.L_x_150:
[----:B------:R-:W-:Y:S05]  /*5680*/  BSYNC B1 ;  /* 0x0000000000017941 */ /* 0x000fea0003800000 */
.L_x_149:
        /* <DEDUP_REMOVED lines=12> */
.L_x_152:
[----:B------:R-:W-:Y:S05]  /*5750*/  BSYNC B1 ;  /* 0x0000000000017941 */ /* 0x000fea0003800000 */
.L_x_151:
        /* <DEDUP_REMOVED lines=9> */
.L_x_154:
[----:B------:R-:W-:Y:S05]  /*57f0*/  BSYNC B1 ;  /* 0x0000000000017941 */ /* 0x000fea0003800000 */
.L_x_153:
        /* <DEDUP_REMOVED lines=12> */
.L_x_156:
[----:B------:R-:W-:Y:S05]  /*58c0*/  BSYNC B1 ;  /* 0x0000000000017941 */ /* 0x000fea0003800000 */
.L_x_155:
[----:B------:R-:W-:Y:S05]  /*58d0*/  @!P0 BRA `(.L_x_157) ;  /* 0x0000001400848947 */ /* 0x000fea0003800000 */
[----:B-----5:R-:W-:-:S04]  /*58e0*/  IMAD.U32 R116, R116, 0x10000, RZ ;  /* 0x0001000074747824 */ /* 0x020fc800078e00ff */
[----:B------:R-:W-:-:S04]  /*58f0*/  FMUL R116, R116, R91 ;  /* 0x0000005b74747220 */ /* 0x000fc80000400000 */
[----:B------:R-:W-:-:S05]  /*5900*/  FFMA R116, R55, R90, R116 ;  /* 0x0000005a37747223 */ /* 0x000fca0000000074 */
[----:B------:R-:W-:-:S05]  /*5910*/  F2FP.BF16.F32.PACK_AB R116, RZ, R116 ;  /* 0x00000074ff74723e */ /* 0x000fca00000010ff */
[----:B------:R0:W-:Y:S01]  /*5920*/  STG.E.U16 desc[UR38][R10.64+0x72], R116 ;  /* 0x000072740a007986 */ /* 0x0001e2000c101526 */
[----:B------:R-:W-:Y:S05]  /*5930*/  BRA `(.L_x_157) ;  /* 0x00000014006c7947 */ /* 0x000fea0003800000 */
.L_x_34:
[----:B------:R-:W-:Y:S01]  /*5940*/  ULDC.64 UR4, c[0x0][0x5c0] ;  /* 0x0001700000047ab9 */ /* 0x000fe20000000a00 */
[-C--:B------:R-:W-:Y:S01]  /*5950*/  FMUL R56, R56, R90.reuse ;  /* 0x0000005a38387220 */ /* 0x080fe20000400000 */
[----:B------:R-:W-:Y:S01]  /*5960*/  LEA R10, P1, R112, UR4, 0x1 ;  /* 0x00000004700a7c11 */ /* 0x000fe2000f8208ff */
[----:B------:R-:W-:Y:S01]  /*5970*/  IMAD.SHL.U32 R7, R92, 0x2, RZ ;  /* 0x000000025c077824 */ /* 0x000fe200078e00ff */
[----:B------:R-:W-:Y:S01]  /*5980*/  ISETP.GT.AND P3, PT, R4, 0x1, PT ;  /* 0x000000010400780c */ /* 0x000fe20003f64270 */
[----:B------:R-:W-:Y:S01]  /*5990*/  FMUL R57, R57, R90 ;  /* 0x0000005a39397220 */ /* 0x000fe20000400000 */
[----:B------:R-:W-:Y:S01]  /*59a0*/  F2FP.BF16.F32.PACK_AB R56, RZ, R56 ;  /* 0x00000038ff38723e */ /* 0x000fe200000010ff */
[-C--:B------:R-:W-:Y:S01]  /*59b0*/  FMUL R58, R58, R90.reuse ;  /* 0x0000005a3a3a7220 */ /* 0x080fe20000400000 */
[----:B------:R-:W-:Y:S01]  /*59c0*/  LEA.HI.X R11, R112, UR5, R105, 0x1, P1 ;  /* 0x00000005700b7c11 */ /* 0x000fe200088f0c69 */
[-C--:B------:R-:W-:Y:S01]  /*59d0*/  FMUL R59, R59, R90.reuse ;  /* 0x0000005a3b3b7220 */ /* 0x080fe20000400000 */
[----:B------:R-:W-:Y:S01]  /*59e0*/  ISETP.GT.AND P1, PT, R3, RZ, P3 ;  /* 0x000000ff0300720c */ /* 0x000fe20001f24270 */
[----:B------:R-:W-:Y:S01]  /*59f0*/  IMAD.SHL.U32 R23, R93, 0x2, RZ ;  /* 0x000000025d177824 */ /* 0x000fe200078e00ff */
[----:B------:R-:W-:Y:S01]  /*5a00*/  ISETP.GT.AND P2, PT, R3, 0x8, P6 ;  /* 0x000000080300780c */ /* 0x000fe20003744270 */
[----:B------:R-:W-:Y:S01]  /*5a10*/  @P0 STG.E.U16 desc[UR38][R10.64], R56 ;  /* 0x000000380a000986 */ /* 0x000fe2000c101526 */
[----:B------:R-:W-:Y:S01]  /*5a20*/  SHF.L.U64.HI R5, R92, 0x1, R95 ;  /* 0x000000015c057819 */ /* 0x000fe2000001025f */
[----:B------:R-:W-:Y:S01]  /*5a30*/  FMUL R60, R60, R90 ;  /* 0x0000005a3c3c7220 */ /* 0x000fe20000400000 */
[----:B------:R-:W-:Y:S01]  /*5a40*/  IADD3 R8, P0, R7, R10, RZ ;  /* 0x0000000a07087210 */ /* 0x000fe20007f1e0ff */
[-C--:B------:R-:W-:Y:S01]  /*5a50*/  FMUL R61, R61, R90.reuse ;  /* 0x0000005a3d3d7220 */ /* 0x080fe20000400000 */
[----:B------:R-:W-:Y:S01]  /*5a60*/  F2FP.BF16.F32.PACK_AB R57, RZ, R57 ;  /* 0x00000039ff39723e */ /* 0x000fe200000010ff */
[----:B------:R-:W-:Y:S01]  /*5a70*/  FMUL R63, R63, R90 ;  /* 0x0000005a3f3f7220 */ /* 0x000fe20000400000 */
[----:B------:R-:W-:Y:S01]  /*5a80*/  F2FP.BF16.F32.PACK_AB R58, RZ, R58 ;  /* 0x0000003aff3a723e */ /* 0x000fe200000010ff */
[----:B------:R-:W-:Y:S01]  /*5a90*/  IMAD.X R9, R5, 0x1, R11, P0 ;  /* 0x0000000105097824 */ /* 0x000fe200000e060b */
[----:B------:R-:W-:Y:S01]  /*5aa0*/  ISETP.GT.AND P0, PT, R3, 0x8, P3 ;  /* 0x000000080300780c */ /* 0x000fe20001f04270 */
[----:B------:R-:W-:Y:S01]  /*5ab0*/  @P1 STG.E.U16 desc[UR38][R10.64+0x2], R57 ;  /* 0x000002390a001986 */ /* 0x000fe2000c101526 */
[----:B------:R-:W-:Y:S01]  /*5ac0*/  F2FP.BF16.F32.PACK_AB R59, RZ, R59 ;  /* 0x0000003bff3b723e */ /* 0x000fe200000010ff */
[----:B------:R-:W-:Y:S01]  /*5ad0*/  FMUL R62, R62, R90 ;  /* 0x0000005a3e3e7220 */ /* 0x000fe20000400000 */
[----:B------:R-:W-:Y:S01]  /*5ae0*/  SHF.L.U64.HI R13, R93, 0x1, R94 ;  /* 0x000000015d0d7819 */ /* 0x000fe2000001025e */
[----:B------:R-:W-:Y:S01]  /*5af0*/  @P2 STG.E.U16 desc[UR38][R8.64], R58 ;  /* 0x0000003a08002986 */ /* 0x000fe2000c101526 */
[----:B------:R-:W-:Y:S01]  /*5b00*/  IADD3 R6, P1, P2, R23, R10, R7 ;  /* 0x0000000a17067210 */ /* 0x000fe20007a3e007 */
[-C--:B------:R-:W-:Y:S01]  /*5b10*/  FMUL R64, R64, R90.reuse ;  /* 0x0000005a40407220 */ /* 0x080fe20000400000 */
[C---:B------:R-:W-:Y:S01]  /*5b20*/  ISETP.GT.AND P4, PT, R4.reuse, 0x8, PT ;  /* 0x000000080400780c */ /* 0x040fe20003f84270 */
[-C--:B------:R-:W-:Y:S01]  /*5b30*/  FMUL R65, R65, R90.reuse ;  /* 0x0000005a41417220 */ /* 0x080fe20000400000 */
[----:B------:R-:W-:Y:S01]  /*5b40*/  ISETP.GT.AND P3, PT, R4, 0x9, PT ;  /* 0x000000090400780c */ /* 0x000fe20003f64270 */
[-C--:B------:R-:W-:Y:S01]  /*5b50*/  FMUL R66, R66, R90.reuse ;  /* 0x0000005a42427220 */ /* 0x080fe20000400000 */
[----:B------:R-:W-:Y:S01]  /*5b60*/  IADD3.X R7, R13, R11, R5, P1, P2 ;  /* 0x0000000b0d077210 */ /* 0x000fe20000fe4405 */
[----:B------:R-:W-:Y:S01]  /*5b70*/  @P0 STG.E.U16 desc[UR38][R8.64+0x2], R59 ;  /* 0x0000023b08000986 */ /* 0x000fe2000c101526 */
[----:B------:R-:W-:Y:S01]  /*5b80*/  ISETP.GT.AND P1, PT, R3, RZ, P4 ;  /* 0x000000ff0300720c */ /* 0x000fe20002724270 */
[-C--:B------:R-:W-:Y:S01]  /*5b90*/  FMUL R67, R67, R90.reuse ;  /* 0x0000005a43437220 */ /* 0x080fe20000400000 */
[----:B------:R-:W-:Y:S01]  /*5ba0*/  ISETP.GT.AND P0, PT, R3, RZ, P3 ;  /* 0x000000ff0300720c */ /* 0x000fe20001f04270 */
[----:B------:R-:W-:Y:S01]  /*5bb0*/  FMUL R68, R68, R90 ;  /* 0x0000005a44447220 */ /* 0x000fe20000400000 */
[----:B------:R-:W-:Y:S01]  /*5bc0*/  F2FP.BF16.F32.PACK_AB R60, RZ, R60 ;  /* 0x0000003cff3c723e */ /* 0x000fe200000010ff */
[-C--:B------:R-:W-:Y:S01]  /*5bd0*/  FMUL R69, R69, R90.reuse ;  /* 0x0000005a45457220 */ /* 0x080fe20000400000 */
[----:B------:R-:W-:Y:S01]  /*5be0*/  F2FP.BF16.F32.PACK_AB R61, RZ, R61 ;  /* 0x0000003dff3d723e */ /* 0x000fe200000010ff */
[-C--:B------:R-:W-:Y:S01]  /*5bf0*/  FMUL R70, R70, R90.reuse ;  /* 0x0000005a46467220 */ /* 0x080fe20000400000 */
[----:B------:R-:W-:Y:S01]  /*5c00*/  F2FP.BF16.F32.PACK_AB R63, RZ, R63 ;  /* 0x0000003fff3f723e */ /* 0x000fe200000010ff */
[----:B------:R-:W-:Y:S01]  /*5c10*/  FMUL R71, R71, R90 ;  /* 0x0000005a47477220 */ /* 0x000fe20000400000 */
[----:B------:R-:W-:Y:S01]  /*5c20*/  F2FP.BF16.F32.PACK_AB R62, RZ, R62 ;  /* 0x0000003eff3e723e */ /* 0x000fe200000010ff */
[----:B------:R-:W-:Y:S01]  /*5c30*/  FMUL R72, R72, R90 ;  /* 0x0000005a48487220 */ /* 0x000fe20000400000 */
[----:B------:R-:W-:Y:S01]  /*5c40*/  F2FP.BF16.F32.PACK_AB R64, RZ, R64 ;  /* 0x00000040ff40723e */ /* 0x000fe200000010ff */
[----:B------:R-:W-:Y:S01]  /*5c50*/  @P1 STG.E.U16 desc[UR38][R10.64+0x10], R60 ;  /* 0x0000103c0a001986 */ /* 0x000fe2000c101526 */
[----:B------:R-:W-:Y:S01]  /*5c60*/  ISETP.GT.AND P1, PT, R3, 0x8, P4 ;  /* 0x000000080300780c */ /* 0x000fe20002724270 */
[-C--:B------:R-:W-:Y:S01]  /*5c70*/  FMUL R73, R73, R90.reuse ;  /* 0x0000005a49497220 */ /* 0x080fe20000400000 */
[----:B------:R-:W-:Y:S01]  /*5c80*/  ISETP.GT.AND P2, PT, R4, 0x11, PT ;  /* 0x000000110400780c */ /* 0x000fe20003f44270 */
[----:B------:R-:W-:Y:S01]  /*5c90*/  @P0 STG.E.U16 desc[UR38][R10.64+0x12], R61 ;  /* 0x0000123d0a000986 */ /* 0x000fe2000c101526 */
[----:B------:R-:W-:Y:S01]  /*5ca0*/  ISETP.GT.AND P0, PT, R3, 0x8, P3 ;  /* 0x000000080300780c */ /* 0x000fe20001f04270 */
[-C--:B------:R-:W-:Y:S01]  /*5cb0*/  FMUL R74, R74, R90.reuse ;  /* 0x0000005a4a4a7220 */ /* 0x080fe20000400000 */
[----:B------:R-:W-:Y:S01]  /*5cc0*/  ISETP.GT.AND P3, PT, R4, 0x10, PT ;  /* 0x000000100400780c */ /* 0x000fe20003f64270 */
[-C--:B------:R-:W-:Y:S01]  /*5cd0*/  FMUL R75, R75, R90.reuse ;  /* 0x0000005a4b4b7220 */ /* 0x080fe20000400000 */
[----:B------:R-:W-:Y:S01]  /*5ce0*/  F2FP.BF16.F32.PACK_AB R65, RZ, R65 ;  /* 0x00000041ff41723e */ /* 0x000fe200000010ff */
[----:B------:R-:W-:Y:S01]  /*5cf0*/  FMUL R76, R76, R90 ;  /* 0x0000005a4c4c7220 */ /* 0x000fe20000400000 */
[----:B------:R-:W-:Y:S01]  /*5d00*/  F2FP.BF16.F32.PACK_AB R66, RZ, R66 ;  /* 0x00000042ff42723e */ /* 0x000fe200000010ff */
[----:B------:R-:W-:Y:S01]  /*5d10*/  FMUL R77, R77, R90 ;  /* 0x0000005a4d4d7220 */ /* 0x000fe20000400000 */
[----:B------:R-:W-:Y:S01]  /*5d20*/  F2FP.BF16.F32.PACK_AB R67, RZ, R67 ;  /* 0x00000043ff43723e */ /* 0x000fe200000010ff */
[----:B------:R-:W-:Y:S01]  /*5d30*/  @P1 STG.E.U16 desc[UR38][R8.64+0x10], R62 ;  /* 0x0000103e08001986 */ /* 0x000fe2000c101526 */
[----:B------:R-:W-:Y:S01]  /*5d40*/  F2FP.BF16.F32.PACK_AB R68, RZ, R68 ;  /* 0x00000044ff44723e */ /* 0x000fe200000010ff */
[-C--:B------:R-:W-:Y:S01]  /*5d50*/  FMUL R78, R78, R90.reuse ;  /* 0x0000005a4e4e7220 */ /* 0x080fe20000400000 */
[----:B------:R-:W-:Y:S01]  /*5d60*/  ISETP.GT.AND P1, PT, R4, 0x19, PT ;  /* 0x000000190400780c */ /* 0x000fe20003f24270 */
[----:B------:R-:W-:Y:S01]  /*5d70*/  @P0 STG.E.U16 desc[UR38][R8.64+0x12], R63 ;  /* 0x0000123f08000986 */ /* 0x000fe2000c101526 */
[----:B------:R-:W-:Y:S01]  /*5d80*/  ISETP.GT.AND P0, PT, R3, RZ, P3 ;  /* 0x000000ff0300720c */ /* 0x000fe20001f04270 */
[-C--:B------:R-:W-:Y:S01]  /*5d90*/  FMUL R79, R79, R90.reuse ;  /* 0x0000005a4f4f7220 */ /* 0x080fe20000400000 */
[----:B------:R-:W-:Y:S01]  /*5da0*/  F2FP.BF16.F32.PACK_AB R69, RZ, R69 ;  /* 0x00000045ff45723e */ /* 0x000fe200000010ff */
[----:B------:R-:W-:Y:S01]  /*5db0*/  FMUL R80, R80, R90 ;  /* 0x0000005a50507220 */ /* 0x000fe20000400000 */
[----:B------:R-:W-:Y:S01]  /*5dc0*/  F2FP.BF16.F32.PACK_AB R70, RZ, R70 ;  /* 0x00000046ff46723e */ /* 0x000fe200000010ff */
        /* <DEDUP_REMOVED lines=8> */
[----:B------:R-:W-:Y:S01]  /*5e50*/  @P0 STG.E.U16 desc[UR38][R10.64+0x20], R64 ;  /* 0x000020400a000986 */ /* 0x000fe2000c101526 */
[----:B------:R-:W-:Y:S01]  /*5e60*/  ISETP.GT.AND P0, PT, R3, RZ, P2 ;  /* 0x000000ff0300720c */ /* 0x000fe20001704270 */
[-C--:B------:R-:W-:Y:S01]  /*5e70*/  FMUL R85, R85, R90.reuse ;  /* 0x0000005a55557220 */ /* 0x080fe20000400000 */
[----:B------:R-:W-:Y:S01]  /*5e80*/  F2FP.BF16.F32.PACK_AB R75, RZ, R75 ;  /* 0x0000004bff4b723e */ /* 0x000fe200000010ff */
[-C--:B------:R-:W-:Y:S01]  /*5e90*/  FMUL R86, R86, R90.reuse ;  /* 0x0000005a56567220 */ /* 0x080fe20000400000 */
[----:B------:R-:W-:Y:S01]  /*5ea0*/  ISETP.GT.AND P5, PT, R4, 0x28, PT ;  /* 0x000000280400780c */ /* 0x000fe20003fa4270 */
[----:B------:R-:W-:Y:S01]  /*5eb0*/  FMUL R87, R87, R90 ;  /* 0x0000005a57577220 */ /* 0x000fe20000400000 */
[----:B------:R-:W-:Y:S01]  /*5ec0*/  F2FP.BF16.F32.PACK_AB R76, RZ, R76 ;  /* 0x0000004cff4c723e */ /* 0x000fe200000010ff */
[-C--:B------:R-:W-:Y:S01]  /*5ed0*/  FMUL R24, R24, R90.reuse ;  /* 0x0000005a18187220 */ /* 0x080fe20000400000 */
[----:B------:R-:W-:Y:S01]  /*5ee0*/  ISETP.GT.AND P4, PT, R4, 0x29, PT ;  /* 0x000000290400780c */ /* 0x000fe20003f84270 */
[-C--:B------:R-:W-:Y:S01]  /*5ef0*/  FMUL R25, R25, R90.reuse ;  /* 0x0000005a19197220 */ /* 0x080fe20000400000 */
[----:B------:R-:W-:Y:S01]  /*5f00*/  F2FP.BF16.F32.PACK_AB R77, RZ, R77 ;  /* 0x0000004dff4d723e */ /* 0x000fe200000010ff */
[----:B------:R-:W-:Y:S01]  /*5f10*/  FMUL R26, R26, R90 ;  /* 0x0000005a1a1a7220 */ /* 0x000fe20000400000 */
[----:B------:R-:W-:Y:S01]  /*5f20*/  F2FP.BF16.F32.PACK_AB R78, RZ, R78 ;  /* 0x0000004eff4e723e */ /* 0x000fe200000010ff */
[----:B------:R-:W-:Y:S01]  /*5f30*/  @P0 STG.E.U16 desc[UR38][R10.64+0x22], R65 ;  /* 0x000022410a000986 */ /* 0x000fe2000c101526 */
[----:B------:R-:W-:Y:S01]  /*5f40*/  ISETP.GT.AND P0, PT, R3, 0x8, P3 ;  /* 0x000000080300780c */ /* 0x000fe20001f04270 */
[-C--:B------:R-:W-:Y:S01]  /*5f50*/  FMUL R27, R27, R90.reuse ;  /* 0x0000005a1b1b7220 */ /* 0x080fe20000400000 */
[----:B------:R-:W-:Y:S01]  /*5f60*/  F2FP.BF16.F32.PACK_AB R79, RZ, R79 ;  /* 0x0000004fff4f723e */ /* 0x000fe200000010ff */
[-C--:B------:R-:W-:Y:S01]  /*5f70*/  FMUL R28, R28, R90.reuse ;  /* 0x0000005a1c1c7220 */ /* 0x080fe20000400000 */
[----:B------:R-:W-:Y:S01]  /*5f80*/  ISETP.GT.AND P3, PT, R4, 0x30, PT ;  /* 0x000000300400780c */ /* 0x000fe20003f64270 */
        /* <DEDUP_REMOVED lines=8> */
[----:B------:R-:W-:Y:S01]  /*6010*/  @P0 STG.E.U16 desc[UR38][R8.64+0x20], R66 ;  /* 0x0000204208000986 */ /* 0x000fe2000c101526 */
[----:B------:R-:W-:Y:S01]  /*6020*/  ISETP.GT.AND P0, PT, R3, 0x8, P2 ;  /* 0x000000080300780c */ /* 0x000fe20001704270 */
[-C--:B------:R-:W-:Y:S01]  /*6030*/  FMUL R33, R33, R90.reuse ;  /* 0x0000005a21217220 */ /* 0x080fe20000400000 */
[----:B------:R-:W-:Y:S01]  /*6040*/  ISETP.GT.AND P2, PT, R4, 0x18, PT ;  /* 0x000000180400780c */ /* 0x000fe20003f44270 */
[----:B------:R-:W-:Y:S01]  /*6050*/  FMUL R34, R34, R90 ;  /* 0x0000005a22227220 */ /* 0x000fe20000400000 */
[----:B------:R-:W-:Y:S01]  /*6060*/  F2FP.BF16.F32.PACK_AB R84, RZ, R84 ;  /* 0x00000054ff54723e */ /* 0x000fe200000010ff */
[-C--:B------:R-:W-:Y:S01]  /*6070*/  FMUL R35, R35, R90.reuse ;  /* 0x0000005a23237220 */ /* 0x080fe20000400000 */
[----:B------:R-:W-:Y:S01]  /*6080*/  P2R R5, PR, RZ, 0x20 ;  /* 0x00000020ff057803 */ /* 0x000fe20000000000 */
[-C--:B------:R-:W-:Y:S01]  /*6090*/  FMUL R36, R36, R90.reuse ;  /* 0x0000005a24247220 */ /* 0x080fe20000400000 */
[----:B------:R-:W-:Y:S01]  /*60a0*/  F2FP.BF16.F32.PACK_AB R85, RZ, R85 ;  /* 0x00000055ff55723e */ /* 0x000fe200000010ff */
[----:B------:R-:W-:Y:S01]  /*60b0*/  FMUL R37, R37, R90 ;  /* 0x0000005a25257220 */ /* 0x000fe20000400000 */
[----:B------:R-:W-:Y:S01]  /*60c0*/  F2FP.BF16.F32.PACK_AB R86, RZ, R86 ;  /* 0x00000056ff56723e */ /* 0x000fe200000010ff */
[-C--:B------:R-:W-:Y:S01]  /*60d0*/  FMUL R38, R38, R90.reuse ;  /* 0x0000005a26267220 */ /* 0x080fe20000400000 */
[----:B------:R-:W-:Y:S01]  /*60e0*/  F2FP.BF16.F32.PACK_AB R87, RZ, R87 ;  /* 0x00000057ff57723e */ /* 0x000fe200000010ff */
[----:B------:R-:W-:Y:S01]  /*60f0*/  @P0 STG.E.U16 desc[UR38][R8.64+0x22], R67 ;  /* 0x0000224308000986 */ /* 0x000fe2000c101526 */
[----:B------:R-:W-:Y:S01]  /*6100*/  ISETP.GT.AND P0, PT, R3, RZ, P2 ;  /* 0x000000ff0300720c */ /* 0x000fe20001704270 */
        /* <DEDUP_REMOVED lines=36> */
[----:B------:R-:W-:Y:S01]  /*6350*/  FMUL R55, R55, R90 ;  /* 0x0000005a37377220 */ /* 0x000fe20000400000 */
[----:B------:R-:W-:-:S02]  /*6360*/  F2FP.BF16.F32.PACK_AB R39, RZ, R39 ;  /* 0x00000027ff27723e */ /* 0x000fc400000010ff */
[----:B------:R-:W-:Y:S01]  /*6370*/  F2FP.BF16.F32.PACK_AB R40, RZ, R40 ;  /* 0x00000028ff28723e */ /* 0x000fe200000010ff */
[----:B------:R-:W-:Y:S01]  /*6380*/  @P0 STG.E.U16 desc[UR38][R8.64+0x30], R70 ;  /* 0x0000304608000986 */ /* 0x000fe2000c101526 */
[----:B------:R-:W-:Y:S02]  /*6390*/  ISETP.GT.AND P0, PT, R3, 0x8, P1 ;  /* 0x000000080300780c */ /* 0x000fe40000f04270 */
[----:B------:R-:W-:Y:S02]  /*63a0*/  ISETP.GT.AND P1, PT, R4, 0x21, PT ;  /* 0x000000210400780c */ /* 0x000fe40003f24270 */
[----:B------:R-:W-:Y:S02]  /*63b0*/  F2FP.BF16.F32.PACK_AB R41, RZ, R41 ;  /* 0x00000029ff29723e */ /* 0x000fe400000010ff */
[----:B------:R-:W-:Y:S02]  /*63c0*/  F2FP.BF16.F32.PACK_AB R42, RZ, R42 ;  /* 0x0000002aff2a723e */ /* 0x000fe400000010ff */
[----:B------:R-:W-:-:S02]  /*63d0*/  F2FP.BF16.F32.PACK_AB R43, RZ, R43 ;  /* 0x0000002bff2b723e */ /* 0x000fc400000010ff */
[----:B------:R-:W-:Y:S02]  /*63e0*/  F2FP.BF16.F32.PACK_AB R44, RZ, R44 ;  /* 0x0000002cff2c723e */ /* 0x000fe400000010ff */
[----:B------:R-:W-:Y:S01]  /*63f0*/  F2FP.BF16.F32.PACK_AB R45, RZ, R45 ;  /* 0x0000002dff2d723e */ /* 0x000fe200000010ff */
[----:B------:R-:W-:Y:S01]  /*6400*/  @P0 STG.E.U16 desc[UR38][R8.64+0x32], R71 ;  /* 0x0000324708000986 */ /* 0x000fe2000c101526 */
[----:B------:R-:W-:Y:S02]  /*6410*/  ISETP.GT.AND P0, PT, R3, RZ, P2 ;  /* 0x000000ff0300720c */ /* 0x000fe40001704270 */
[----:B------:R-:W-:Y:S02]  /*6420*/  F2FP.BF16.F32.PACK_AB R46, RZ, R46 ;  /* 0x0000002eff2e723e */ /* 0x000fe400000010ff */
[----:B------:R-:W-:Y:S02]  /*6430*/  F2FP.BF16.F32.PACK_AB R47, RZ, R47 ;  /* 0x0000002fff2f723e */ /* 0x000fe400000010ff */
[----:B------:R-:W-:-:S02]  /*6440*/  F2FP.BF16.F32.PACK_AB R48, RZ, R48 ;  /* 0x00000030ff30723e */ /* 0x000fc400000010ff */
[----:B------:R-:W-:Y:S02]  /*6450*/  F2FP.BF16.F32.PACK_AB R49, RZ, R49 ;  /* 0x00000031ff31723e */ /* 0x000fe400000010ff */
[----:B------:R-:W-:Y:S02]  /*6460*/  F2FP.BF16.F32.PACK_AB R50, RZ, R50 ;  /* 0x00000032ff32723e */ /* 0x000fe400000010ff */
[----:B------:R-:W-:Y:S01]  /*6470*/  F2FP.BF16.F32.PACK_AB R51, RZ, R51 ;  /* 0x00000033ff33723e */ /* 0x000fe200000010ff */
[----:B------:R-:W-:Y:S01]  /*6480*/  @P0 STG.E.U16 desc[UR38][R10.64+0x40], R72 ;  /* 0x000040480a000986 */ /* 0x000fe2000c101526 */
[----:B------:R-:W-:Y:S02]  /*6490*/  ISETP.GT.AND P0, PT, R3, RZ, P1 ;  /* 0x000000ff0300720c */ /* 0x000fe40000f04270 */
[----:B------:R-:W-:Y:S02]  /*64a0*/  F2FP.BF16.F32.PACK_AB R52, RZ, R52 ;  /* 0x00000034ff34723e */ /* 0x000fe400000010ff */
[----:B------:R-:W-:-:S02]  /*64b0*/  F2FP.BF16.F32.PACK_AB R53, RZ, R53 ;  /* 0x00000035ff35723e */ /* 0x000fc400000010ff */
[----:B------:R-:W-:Y:S02]  /*64c0*/  F2FP.BF16.F32.PACK_AB R54, RZ, R54 ;  /* 0x00000036ff36723e */ /* 0x000fe400000010ff */
[----:B------:R-:W-:-:S05]  /*64d0*/  F2FP.BF16.F32.PACK_AB R55, RZ, R55 ;  /* 0x00000037ff37723e */ /* 0x000fca00000010ff */
[----:B------:R-:W-:Y:S01]  /*64e0*/  @P0 STG.E.U16 desc[UR38][R10.64+0x42], R73 ;  /* 0x000042490a000986 */ /* 0x000fe2000c101526 */
[----:B------:R-:W-:Y:S02]  /*64f0*/  ISETP.GT.AND P0, PT, R3, 0x8, P2 ;  /* 0x000000080300780c */ /* 0x000fe40001704270 */
[----:B------:R-:W-:-:S11]  /*6500*/  ISETP.GT.AND P2, PT, R4, 0x38, PT ;  /* 0x000000380400780c */ /* 0x000fd60003f44270 */
[----:B------:R-:W-:Y:S01]  /*6510*/  @P0 STG.E.U16 desc[UR38][R8.64+0x40], R74 ;  /* 0x0000404a08000986 */ /* 0x000fe2000c101526 */
[----:B------:R-:W-:-:S13]  /*6520*/  ISETP.GT.AND P0, PT, R3, 0x8, P1 ;  /* 0x000000080300780c */ /* 0x000fda0000f04270 */
[----:B------:R-:W-:Y:S01]  /*6530*/  @P0 STG.E.U16 desc[UR38][R8.64+0x42], R75 ;  /* 0x0000424b08000986 */ /* 0x000fe2000c101526 */
[----:B------:R-:W-:-:S13]  /*6540*/  ISETP.GT.AND P0, PT, R3, RZ, P5 ;  /* 0x000000ff0300720c */ /* 0x000fda0002f04270 */
[----:B------:R-:W-:Y:S01]  /*6550*/  @P0 STG.E.U16 desc[UR38][R10.64+0x50], R76 ;  /* 0x0000504c0a000986 */ /* 0x000fe2000c101526 */
[----:B------:R-:W-:-:S13]  /*6560*/  ISETP.GT.AND P0, PT, R3, RZ, P4 ;  /* 0x000000ff0300720c */ /* 0x000fda0002704270 */
[----:B------:R-:W-:Y:S01]  /*6570*/  @P0 STG.E.U16 desc[UR38][R10.64+0x52], R77 ;  /* 0x0000524d0a000986 */ /* 0x000fe2000c101526 */
[----:B------:R-:W-:-:S13]  /*6580*/  ISETP.GT.AND P0, PT, R3, 0x8, P5 ;  /* 0x000000080300780c */ /* 0x000fda0002f04270 */
[----:B------:R-:W-:Y:S01]  /*6590*/  @P0 STG.E.U16 desc[UR38][R8.64+0x50], R78 ;  /* 0x0000504e08000986 */ /* 0x000fe2000c101526 */
[----:B------:R-:W-:-:S13]  /*65a0*/  ISETP.GT.AND P0, PT, R3, 0x8, P4 ;  /* 0x000000080300780c */ /* 0x000fda0002704270 */
[----:B------:R-:W-:Y:S01]  /*65b0*/  @P0 STG.E.U16 desc[UR38][R8.64+0x52], R79 ;  /* 0x0000524f08000986 */ /* 0x000fe2000c101526 */
[----:B------:R-:W-:-:S13]  /*65c0*/  ISETP.GT.AND P0, PT, R3, RZ, P3 ;  /* 0x000000ff0300720c */ /* 0x000fda0001f04270 */
[----:B------:R-:W-:Y:S01]  /*65d0*/  @P0 STG.E.U16 desc[UR38][R10.64+0x60], R80 ;  /* 0x000060500a000986 */ /* 0x000fe2000c101526 */
[----:B------:R-:W-:-:S04]  /*65e0*/  ISETP.GT.AND P0, PT, R4, 0x31, PT ;  /* 0x000000310400780c */ /* 0x000fc80003f04270 */
[----:B------:R-:W-:-:S13]  /*65f0*/  ISETP.GT.AND P1, PT, R3, RZ, P0 ;  /* 0x000000ff0300720c */ /* 0x000fda0000724270 */
[----:B------:R-:W-:Y:S01]  /*6600*/  @P1 STG.E.U16 desc[UR38][R10.64+0x62], R81 ;  /* 0x000062510a001986 */ /* 0x000fe2000c101526 */
[----:B------:R-:W-:-:S13]  /*6610*/  ISETP.GT.AND P1, PT, R3, 0x8, P3 ;  /* 0x000000080300780c */ /* 0x000fda0001f24270 */
[----:B------:R-:W-:Y:S01]  /*6620*/  @P1 STG.E.U16 desc[UR38][R8.64+0x60], R82 ;  /* 0x0000605208001986 */ /* 0x000fe2000c101526 */
[----:B------:R-:W-:-:S13]  /*6630*/  ISETP.GT.AND P1, PT, R3, 0x8, P0 ;  /* 0x000000080300780c */ /* 0x000fda0000724270 */
[----:B------:R-:W-:Y:S01]  /*6640*/  @P1 STG.E.U16 desc[UR38][R8.64+0x62], R83 ;  /* 0x0000625308001986 */ /* 0x000fe2000c101526 */
[----:B------:R-:W-:-:S05]  /*6650*/  IADD3 R14, P1, R23, R8, RZ ;  /* 0x00000008170e7210 */ /* 0x000fca0007f3e0ff */
[----:B------:R-:W-:Y:S01]  /*6660*/  IMAD.X R15, R13, 0x1, R9, P1 ;  /* 0x000000010d0f7824 */ /* 0x000fe200008e0609 */
[----:B------:R-:W-:-:S13]  /*6670*/  ISETP.GT.AND P1, PT, R3, RZ, P2 ;  /* 0x000000ff0300720c */ /* 0x000fda0001724270 */
[----:B------:R-:W-:Y:S01]  /*6680*/  @P1 STG.E.U16 desc[UR38][R10.64+0x70], R84 ;  /* 0x000070540a001986 */ /* 0x000fe2000c101526 */
[----:B------:R-:W-:-:S05]  /*6690*/  IADD3 R20, P1, R23, R8, RZ ;  /* 0x0000000817147210 */ /* 0x000fca0007f3e0ff */
[----:B------:R-:W-:Y:S01]  /*66a0*/  IMAD.X R21, R13, 0x1, R9, P1 ;  /* 0x000000010d157824 */ /* 0x000fe200008e0609 */
[----:B------:R-:W-:-:S05]  /*66b0*/  IADD3 R12, P1, R23, R10, RZ ;  /* 0x0000000a170c7210 */ /* 0x000fca0007f3e0ff */
[----:B------:R-:W-:Y:S01]  /*66c0*/  IMAD.X R13, R13, 0x1, R11, P1 ;  /* 0x000000010d0d7824 */ /* 0x000fe200008e060b */
[----:B------:R-:W-:-:S04]  /*66d0*/  ISETP.GT.AND P1, PT, R4, 0x39, PT ;  /* 0x000000390400780c */ /* 0x000fc80003f24270 */
[----:B------:R-:W-:-:S13]  /*66e0*/  ISETP.GT.AND P5, PT, R3, RZ, P1 ;  /* 0x000000ff0300720c */ /* 0x000fda0000fa4270 */
[----:B------:R-:W-:Y:S01]  /*66f0*/  @P5 STG.E.U16 desc[UR38][R10.64+0x72], R85 ;  /* 0x000072550a005986 */ /* 0x000fe2000c101526 */
[----:B------:R-:W-:-:S13]  /*6700*/  ISETP.GT.AND P5, PT, R3, 0x8, P2 ;  /* 0x000000080300780c */ /* 0x000fda00017a4270 */
[----:B------:R-:W-:Y:S01]  /*6710*/  @P5 STG.E.U16 desc[UR38][R8.64+0x70], R86 ;  /* 0x0000705608005986 */ /* 0x000fe2000c101526 */
[----:B------:R-:W-:-:S13]  /*6720*/  ISETP.GT.AND P5, PT, R3, 0x8, P1 ;  /* 0x000000080300780c */ /* 0x000fda0000fa4270 */
[----:B------:R0:W-:Y:S01]  /*6730*/  @P5 STG.E.U16 desc[UR38][R8.64+0x72], R87 ;  /* 0x0000725708005986 */ /* 0x0001e2000c101526 */
[C---:B------:R-:W-:Y:S02]  /*6740*/  ISETP.GT.AND P5, PT, R3.reuse, 0x80, P6 ;  /* 0x000000800300780c */ /* 0x040fe400037a4270 */
[----:B------:R-:W-:-:S11]  /*6750*/  ISETP.GT.AND P6, PT, R3, 0x88, P6 ;  /* 0x000000880300780c */ /* 0x000fd600037c4270 */
[----:B------:R-:W-:Y:S01]  /*6760*/  @P5 STG.E.U16 desc[UR38][R12.64], R24 ;  /* 0x000000180c005986 */ /* 0x000fe2000c101526 */
[----:B------:R-:W-:-:S04]  /*6770*/  ISETP.GT.AND P5, PT, R4, 0x1, PT ;  /* 0x000000010400780c */ /* 0x000fc80003fa4270 */
[----:B------:R-:W-:-:S13]  /*6780*/  ISETP.GT.AND P5, PT, R3, 0x80, P5 ;  /* 0x000000800300780c */ /* 0x000fda0002fa4270 */
[----:B0-----:R-:W-:Y:S02]  /*6790*/  @P5 IMAD.MOV.U32 R8, RZ, RZ, R12 ;  /* 0x000000ffff085224 */ /* 0x001fe400078e000c */
[----:B------:R-:W-:-:S05]  /*67a0*/  @P5 IMAD.MOV.U32 R9, RZ, RZ, R13 ;  /* 0x000000ffff095224 */ /* 0x000fca00078e000d */
[----:B------:R0:W-:Y:S01]  /*67b0*/  @P5 STG.E.U16 desc[UR38][R8.64+0x2], R25 ;  /* 0x0000021908005986 */ /* 0x0001e2000c101526 */
[----:B------:R-:W-:-:S03]  /*67c0*/  ISETP.NE.AND P5, PT, R5, RZ, PT ;  /* 0x000000ff0500720c */ /* 0x000fc60003fa5270 */
[----:B------:R-:W-:Y:S01]  /*67d0*/  @P6 STG.E.U16 desc[UR38][R14.64], R26 ;  /* 0x0000001a0e006986 */ /* 0x000fe2000c101526 */
[----:B------:R-:W-:-:S04]  /*67e0*/  ISETP.GT.AND P6, PT, R4, 0x1, PT ;  /* 0x000000010400780c */ /* 0x000fc80003fc4270 */
[----:B------:R-:W-:-:S13]  /*67f0*/  ISETP.GT.AND P6, PT, R3, 0x88, P6 ;  /* 0x000000880300780c */ /* 0x000fda00037c4270 */
[----:B------:R-:W-:Y:S01]  /*6800*/  @P6 STG.E.U16 desc[UR38][R20.64+0x2], R27 ;  /* 0x0000021b14006986 */ /* 0x000fe2000c101526 */
[----:B------:R-:W-:-:S04]  /*6810*/  ISETP.GT.AND P6, PT, R4, 0x8, PT ;  /* 0x000000080400780c */ /* 0x000fc80003fc4270 */
[----:B------:R-:W-:-:S13]  /*6820*/  ISETP.GT.AND P6, PT, R3, 0x80, P6 ;  /* 0x000000800300780c */ /* 0x000fda00037c4270 */
[----:B0-----:R-:W-:Y:S02]  /*6830*/  @P6 IMAD.MOV.U32 R8, RZ, RZ, R12 ;  /* 0x000000ffff086224 */ /* 0x001fe400078e000c */
[----:B------:R-:W-:-:S05]  /*6840*/  @P6 IMAD.MOV.U32 R9, RZ, RZ, R13 ;  /* 0x000000ffff096224 */ /* 0x000fca00078e000d */
[----:B------:R0:W-:Y:S01]  /*6850*/  @P6 STG.E.U16 desc[UR38][R8.64+0x10], R28 ;  /* 0x0000101c08006986 */ /* 0x0001e2000c101526 */
[----:B------:R-:W-:-:S04]  /*6860*/  ISETP.GT.AND P6, PT, R4, 0x9, PT ;  /* 0x000000090400780c */ /* 0x000fc80003fc4270 */
[----:B------:R-:W-:-:S13]  /*6870*/  ISETP.GT.AND P6, PT, R3, 0x80, P6 ;  /* 0x000000800300780c */ /* 0x000fda00037c4270 */
[----:B0-----:R-:W-:Y:S02]  /*6880*/  @P6 IMAD.MOV.U32 R8, RZ, RZ, R12 ;  /* 0x000000ffff086224 */ /* 0x001fe400078e000c */
[----:B------:R-:W-:-:S05]  /*6890*/  @P6 IMAD.MOV.U32 R9, RZ, RZ, R13 ;  /* 0x000000ffff096224 */ /* 0x000fca00078e000d */
[----:B------:R0:W-:Y:S01]  /*68a0*/  @P6 STG.E.U16 desc[UR38][R8.64+0x12], R29 ;  /* 0x0000121d08006986 */ /* 0x0001e2000c101526 */
[----:B------:R-:W-:-:S04]  /*68b0*/  ISETP.GT.AND P6, PT, R4, 0x8, PT ;  /* 0x000000080400780c */ /* 0x000fc80003fc4270 */
[----:B------:R-:W-:-:S13]  /*68c0*/  ISETP.GT.AND P6, PT, R3, 0x88, P6 ;  /* 0x000000880300780c */ /* 0x000fda00037c4270 */
        /* <DEDUP_REMOVED lines=45> */
[----:B------:R-:W-:Y:S01]  /*6ba0*/  @P6 STG.E.U16 desc[UR38][R8.64+0x42], R41 ;  /* 0x0000422908006986 */ /* 0x000fe2000c101526 */
[----:B------:R-:W-:-:S04]  /*6bb0*/  ISETP.GT.AND P6, PT, R4, 0x20, PT ;  /* 0x000000200400780c */ /* 0x000fc80003fc4270 */
[----:B------:R-:W-:-:S13]  /*6bc0*/  ISETP.GT.AND P6, PT, R3, 0x88, P6 ;  /* 0x000000880300780c */ /* 0x000fda00037c4270 */
[----:B------:R-:W-:Y:S01]  /*6bd0*/  @P6 STG.E.U16 desc[UR38][R6.64+0x40], R42 ;  /* 0x0000402a06006986 */ /* 0x000fe2000c101526 */
[----:B------:R-:W-:-:S04]  /*6be0*/  ISETP.GT.AND P6, PT, R4, 0x21, PT ;  /* 0x000000210400780c */ /* 0x000fc80003fc4270 */
[----:B------:R-:W-:-:S13]  /*6bf0*/  ISETP.GT.AND P6, PT, R3, 0x88, P6 ;  /* 0x000000880300780c */ /* 0x000fda00037c4270 */
[----:B------:R-:W-:Y:S02]  /*6c00*/  @P6 IMAD.MOV.U32 R4, RZ, RZ, R6 ;  /* 0x000000ffff046224 */ /* 0x000fe400078e0006 */
[----:B------:R-:W-:-:S05]  /*6c10*/  @P6 IMAD.MOV.U32 R5, RZ, RZ, R7 ;  /* 0x000000ffff056224 */ /* 0x000fca00078e0007 */
[----:B------:R0:W-:Y:S01]  /*6c20*/  @P6 STG.E.U16 desc[UR38][R4.64+0x42], R43 ;  /* 0x0000422b04006986 */ /* 0x0001e2000c101526 */
[C---:B------:R-:W-:Y:S02]  /*6c30*/  ISETP.GT.AND P6, PT, R3.reuse, 0x80, P5 ;  /* 0x000000800300780c */ /* 0x040fe40002fc4270 */
[----:B------:R-:W-:-:S11]  /*6c40*/  ISETP.GT.AND P5, PT, R3, 0x88, P5 ;  /* 0x000000880300780c */ /* 0x000fd60002fa4270 */
[----:B0-----:R-:W-:Y:S02]  /*6c50*/  @P6 IMAD.MOV.U32 R4, RZ, RZ, R12 ;  /* 0x000000ffff046224 */ /* 0x001fe400078e000c */
[----:B------:R-:W-:-:S05]  /*6c60*/  @P6 IMAD.MOV.U32 R5, RZ, RZ, R13 ;  /* 0x000000ffff056224 */ /* 0x000fca00078e000d */
[----:B------:R0:W-:Y:S01]  /*6c70*/  @P6 STG.E.U16 desc[UR38][R4.64+0x50], R44 ;  /* 0x0000502c04006986 */ /* 0x0001e2000c101526 */
[C---:B------:R-:W-:Y:S02]  /*6c80*/  ISETP.GT.AND P6, PT, R3.reuse, 0x80, P4 ;  /* 0x000000800300780c */ /* 0x040fe400027c4270 */
[----:B------:R-:W-:-:S11]  /*6c90*/  ISETP.GT.AND P4, PT, R3, 0x88, P4 ;  /* 0x000000880300780c */ /* 0x000fd60002784270 */
[----:B0-----:R-:W-:Y:S02]  /*6ca0*/  @P6 IMAD.MOV.U32 R4, RZ, RZ, R12 ;  /* 0x000000ffff046224 */ /* 0x001fe400078e000c */
[----:B------:R-:W-:-:S05]  /*6cb0*/  @P6 IMAD.MOV.U32 R5, RZ, RZ, R13 ;  /* 0x000000ffff056224 */ /* 0x000fca00078e000d */
[----:B------:R0:W-:Y:S02]  /*6cc0*/  @P6 STG.E.U16 desc[UR38][R4.64+0x52], R45 ;  /* 0x0000522d04006986 */ /* 0x0001e4000c101526 */
[----:B0-----:R-:W-:Y:S02]  /*6cd0*/  @P5 IMAD.MOV.U32 R4, RZ, RZ, R6 ;  /* 0x000000ffff045224 */ /* 0x001fe400078e0006 */
[----:B------:R-:W-:-:S05]  /*6ce0*/  @P5 IMAD.MOV.U32 R5, RZ, RZ, R7 ;  /* 0x000000ffff055224 */ /* 0x000fca00078e0007 */
[----:B------:R0:W-:Y:S01]  /*6cf0*/  @P5 STG.E.U16 desc[UR38][R4.64+0x50], R46 ;  /* 0x0000502e04005986 */ /* 0x0001e2000c101526 */
[C---:B------:R-:W-:Y:S02]  /*6d00*/  ISETP.GT.AND P5, PT, R3.reuse, 0x80, P3 ;  /* 0x000000800300780c */ /* 0x040fe40001fa4270 */
[----:B------:R-:W-:Y:S01]  /*6d10*/  ISETP.GT.AND P3, PT, R3, 0x88, P3 ;  /* 0x000000880300780c */ /* 0x000fe20001f64270 */
        /* <DEDUP_REMOVED lines=17> */
[----:B------:R0:W-:Y:S02]  /*6e30*/  @P3 STG.E.U16 desc[UR38][R4.64+0x60], R50 ;  /* 0x0000603204003986 */ /* 0x0001e4000c101526 */
[----:B0-----:R-:W-:Y:S02]  /*6e40*/  @P0 IMAD.MOV.U32 R4, RZ, RZ, R6 ;  /* 0x000000ffff040224 */ /* 0x001fe400078e0006 */
[----:B------:R-:W-:-:S05]  /*6e50*/  @P0 IMAD.MOV.U32 R5, RZ, RZ, R7 ;  /* 0x000000ffff050224 */ /* 0x000fca00078e0007 */
[----:B------:R0:W-:Y:S02]  /*6e60*/  @P0 STG.E.U16 desc[UR38][R4.64+0x62], R51 ;  /* 0x0000623304000986 */ /* 0x0001e4000c101526 */
[----:B0-----:R-:W-:Y:S02]  /*6e70*/  @P5 IMAD.MOV.U32 R4, RZ, RZ, R12 ;  /* 0x000000ffff045224 */ /* 0x001fe400078e000c */
[----:B------:R-:W-:-:S05]  /*6e80*/  @P5 IMAD.MOV.U32 R5, RZ, RZ, R13 ;  /* 0x000000ffff055224 */ /* 0x000fca00078e000d */
[----:B------:R0:W-:Y:S04]  /*6e90*/  @P5 STG.E.U16 desc[UR38][R4.64+0x70], R52 ;  /* 0x0000703404005986 */ /* 0x0001e8000c101526 */
[----:B------:R1:W-:Y:S01]  /*6ea0*/  @P4 STG.E.U16 desc[UR38][R12.64+0x72], R53 ;  /* 0x000072350c004986 */ /* 0x0003e2000c101526 */
[----:B0-----:R-:W-:Y:S02]  /*6eb0*/  @P2 IMAD.MOV.U32 R4, RZ, RZ, R6 ;  /* 0x000000ffff042224 */ /* 0x001fe400078e0006 */
[----:B------:R-:W-:-:S05]  /*6ec0*/  @P2 IMAD.MOV.U32 R5, RZ, RZ, R7 ;  /* 0x000000ffff052224 */ /* 0x000fca00078e0007 */
[----:B------:R1:W-:Y:S04]  /*6ed0*/  @P2 STG.E.U16 desc[UR38][R4.64+0x70], R54 ;  /* 0x0000703604002986 */ /* 0x0003e8000c101526 */
[----:B------:R1:W-:Y:S02]  /*6ee0*/  @P1 STG.E.U16 desc[UR38][R6.64+0x72], R55 ;  /* 0x0000723706001986 */ /* 0x0003e4000c101526 */
.L_x_157:
[----:B------:R-:W-:Y:S05]  /*6ef0*/  BSYNC B0 ;  /* 0x0000000000007941 */ /* 0x000fea0003800000 */
.L_x_33:
[----:B------:R-:W-:Y:S01]  /*6f00*/  IADD3 R16, P0, R16, UR36, RZ ;  /* 0x0000002410107c10 */ /* 0x000fe2000ff1e0ff */
[----:B------:R-:W-:Y:S01]  /*6f10*/  ULDC.64 UR4, c[0x0][0x650] ;  /* 0x0001940000047ab9 */ /* 0x000fe20000000a00 */
[----:B------:R-:W-:Y:S01]  /*6f20*/  PRMT R3, RZ, 0x7610, R3 ;  /* 0x00007610ff037816 */ /* 0x000fe20000000003 */
[----:B------:R-:W-:Y:S01]  /*6f30*/  IMAD.MOV.U32 R102, RZ, RZ, -0x1 ;  /* 0xffffffffff667424 */ /* 0x000fe200078e00ff */
[----:B------:R-:W-:Y:S01]  /*6f40*/  IADD3.X R17, R17, UR42, RZ, P0, !PT ;  /* 0x0000002a11117c10 */ /* 0x000fe200087fe4ff */
[----:B------:R-:W-:Y:S01]  /*6f50*/  IMAD.MOV.U32 R23, RZ, RZ, -0x1 ;  /* 0xffffffffff177424 */ /* 0x000fe200078e00ff */
[----:B------:R-:W-:-:S04]  /*6f60*/  ISETP.GE.U32.AND P0, PT, R16, UR4, PT ;  /* 0x0000000410007c0c */ /* 0x000fc8000bf06070 */
[----:B------:R-:W-:-:S13]  /*6f70*/  ISETP.GE.U32.AND.EX P0, PT, R17, UR5, PT, P0 ;  /* 0x0000000511007c0c */ /* 0x000fda000bf06100 */
[----:B------:R-:W-:Y:S05]  /*6f80*/  @P0 BRA `(.L_x_158) ;  /* 0x0000000400500947 */ /* 0x000fea0003800000 */
[----:B0-----:R-:W0:Y:S01]  /*6f90*/  LDC.64 R10, c[0x0][0x628] ;  /* 0x00018a00ff0a7b82 */ /* 0x001e220000000a00 */
[----:B-1----:R-:W1:Y:S01]  /*6fa0*/  S2R R12, SR_CTAID.X ;  /* 0x00000000000c7919 */ /* 0x002e620000002500 */
[----:B----4-:R-:W-:Y:S02]  /*6fb0*/  IMAD.MOV.U32 R8, RZ, RZ, R16 ;  /* 0x000000ffff087224 */ /* 0x010fe400078e0010 */
[----:B------:R-:W-:Y:S01]  /*6fc0*/  IMAD.MOV.U32 R9, RZ, RZ, R17 ;  /* 0x000000ffff097224 */ /* 0x000fe200078e0011 */
[----:B------:R-:W4:Y:S03]  /*6fd0*/  S2R R20, SR_CTAID.Y ;  /* 0x0000000000147919 */ /* 0x000f260000002600 */
[----:B------:R-:W1:Y:S08]  /*6fe0*/  LDC R0, c[0x0][0x630] ;  /* 0x00018c00ff007b82 */ /* 0x000e700000000800 */
[----:B------:R-:W1:Y:S01]  /*6ff0*/  LDC.64 R14, c[0x0][0x620] ;  /* 0x00018800ff0e7b82 */ /* 0x000e620000000a00 */
[----:B0-----:R-:W-:-:S04]  /*7000*/  ISETP.NE.U32.AND P0, PT, R10, RZ, PT ;  /* 0x000000ff0a00720c */ /* 0x001fc80003f05070 */
[----:B------:R-:W-:-:S13]  /*7010*/  ISETP.NE.AND.EX P0, PT, R11, RZ, PT, P0 ;  /* 0x000000ff0b00720c */ /* 0x000fda0003f05300 */
[----:B-1--4-:R-:W-:Y:S05]  /*7020*/  @!P0 BRA `(.L_x_159) ;  /* 0x0000000000288947 */ /* 0x012fea0003800000 */
        /* <DEDUP_REMOVED lines=10> */
.L_x_159:
[-CC-:B------:R-:W-:Y:S01]  /*70d0*/  SHF.R.U64 R23, R8, R0.reuse, R9.reuse ;  /* 0x0000000008177219 */ /* 0x180fe20000001209 */
[----:B------:R-:W0:Y:S01]  /*70e0*/  LDC.64 R26, c[0x0][0x640] ;  /* 0x00019000ff1a7b82 */ /* 0x000e220000000a00 */
[----:B------:R-:W-:Y:S01]  /*70f0*/  SHF.R.U32.HI R0, RZ, R0, R9 ;  /* 0x00000000ff007219 */ /* 0x000fe20000011609 */
[----:B------:R-:W-:Y:S01]  /*7100*/  ULDC UR4, c[0x0][0x150] ;  /* 0x0000540000047ab9 */ /* 0x000fe20000000800 */
[----:B------:R-:W-:Y:S02]  /*7110*/  IADD3 R3, P0, RZ, -R23, RZ ;  /* 0x80000017ff037210 */ /* 0x000fe40007f1e0ff */
[----:B------:R-:W-:-:S03]  /*7120*/  I2FP.F32.U32 R7, R12 ;  /* 0x0000000c00077245 */ /* 0x000fc60000201000 */
[----:B------:R-:W1:Y:S01]  /*7130*/  LDC R6, c[0x0][0x618] ;  /* 0x00018600ff067b82 */ /* 0x000e620000000800 */
[----:B------:R-:W-:Y:S02]  /*7140*/  IMAD.X R5, RZ, RZ, ~R0, P0 ;  /* 0x000000ffff057224 */ /* 0x000fe400000e0e00 */
[----:B------:R-:W-:Y:S01]  /*7150*/  FMUL R7, R7, UR4 ;  /* 0x0000000407077c20 */ /* 0x000fe20008400000 */
[----:B------:R-:W-:Y:S01]  /*7160*/  ULDC UR4, c[0x0][0x154] ;  /* 0x0000550000047ab9 */ /* 0x000fe20000000800 */
[-C--:B------:R-:W-:Y:S02]  /*7170*/  IMAD R0, R5, R14.reuse, RZ ;  /* 0x0000000e05007224 */ /* 0x080fe400078e02ff */
[C---:B------:R-:W-:Y:S01]  /*7180*/  IMAD.WIDE.U32 R4, R3.reuse, R14, R16 ;  /* 0x0000000e03047225 */ /* 0x040fe200078e0010 */
[----:B------:R-:W4:Y:S01]  /*7190*/  LDC R8, c[0x0][0x608] ;  /* 0x00018200ff087b82 */ /* 0x000f220000000800 */
[----:B------:R-:W2:Y:S02]  /*71a0*/  F2I.U32.TRUNC.NTZ R7, R7 ;  /* 0x0000000700077305 */ /* 0x000ea4000020f000 */
[----:B------:R-:W-:Y:S01]  /*71b0*/  IMAD R3, R3, R15, R0 ;  /* 0x0000000f03037224 */ /* 0x000fe200078e0200 */
[----:B------:R-:W-:-:S03]  /*71c0*/  I2FP.F32.U32 R0, R20 ;  /* 0x0000001400007245 */ /* 0x000fc60000201000 */
[----:B------:R-:W-:Y:S01]  /*71d0*/  IMAD.IADD R3, R5, 0x1, R3 ;  /* 0x0000000105037824 */ /* 0x000fe200078e0203 */
[----:B------:R-:W3:Y:S01]  /*71e0*/  LDC R11, c[0x0][0x658] ;  /* 0x00019600ff0b7b82 */ /* 0x000ee20000000800 */
[----:B0-----:R-:W-:-:S04]  /*71f0*/  ISETP.NE.U32.AND P0, PT, R26, RZ, PT ;  /* 0x000000ff1a00720c */ /* 0x001fc80003f05070 */
[----:B------:R-:W-:-:S03]  /*7200*/  ISETP.NE.AND.EX P0, PT, R27, RZ, PT, P0 ;  /* 0x000000ff1b00720c */ /* 0x000fc60003f05300 */
[----:B------:R-:W0:Y:S01]  /*7210*/  LDC R9, c[0x0][0x144] ;  /* 0x00005100ff097b82 */ /* 0x000e220000000800 */
[-C--:B-1----:R-:W-:Y:S01]  /*7220*/  SHF.R.U64 R10, R4, R6.reuse, R3 ;  /* 0x00000006040a7219 */ /* 0x082fe20000001203 */
[----:B--2---:R-:W-:Y:S01]  /*7230*/  IMAD.MOV R7, RZ, RZ, -R7 ;  /* 0x000000ffff077224 */ /* 0x004fe200078e0a07 */
[----:B------:R-:W-:Y:S01]  /*7240*/  SHF.R.U32.HI R3, RZ, R6, R3 ;  /* 0x00000006ff037219 */ /* 0x000fe20000011603 */
[----:B------:R-:W-:-:S04]  /*7250*/  FMUL R6, R0, UR4 ;  /* 0x0000000400067c20 */ /* 0x000fc80008400000 */
[----:B------:R-:W1:Y:S01]  /*7260*/  LDC R21, c[0x0][0x148] ;  /* 0x00005200ff157b82 */ /* 0x000e620000000800 */
[----:B------:R2:W0:Y:S01]  /*7270*/  F2I.U32.TRUNC.NTZ R14, R6 ;  /* 0x00000006000e7305 */ /* 0x000422000020f000 */
[-CC-:B----4-:R-:W-:Y:S02]  /*7280*/  SHF.R.U64 R13, R10, R8.reuse, R3.reuse ;  /* 0x000000080a0d7219 */ /* 0x190fe40000001203 */
[----:B------:R-:W-:-:S04]  /*7290*/  SHF.R.U32.HI R0, RZ, R8, R3 ;  /* 0x00000008ff007219 */ /* 0x000fc80000011603 */
[----:B------:R-:W4:Y:S01]  /*72a0*/  LDC R24, c[0x0][0x600] ;  /* 0x00018000ff187b82 */ /* 0x000f220000000800 */
[-CC-:B---3--:R-:W-:Y:S02]  /*72b0*/  SHF.R.U64 R15, R13, R11.reuse, R0.reuse ;  /* 0x0000000b0d0f7219 */ /* 0x188fe40000001200 */
[----:B------:R-:W-:-:S03]  /*72c0*/  SHF.R.U32.HI R5, RZ, R11, R0 ;  /* 0x0000000bff057219 */ /* 0x000fc60000011600 */
[----:B------:R-:W-:Y:S02]  /*72d0*/  IMAD.MOV.U32 R4, RZ, RZ, R15 ;  /* 0x000000ffff047224 */ /* 0x000fe400078e000f */
[----:B------:R-:W3:Y:S01]  /*72e0*/  LDC R28, c[0x0][0x648] ;  /* 0x00019200ff1c7b82 */ /* 0x000ee20000000800 */
[----:B0-----:R-:W-:-:S07]  /*72f0*/  IMAD R25, R9, R7, R12 ;  /* 0x0000000709197224 */ /* 0x001fce00078e020c */
[----:B------:R-:W0:Y:S08]  /*7300*/  LDC R29, c[0x0][0x638] ;  /* 0x00018e00ff1d7b82 */ /* 0x000e300000000800 */
[----:B------:R-:W0:Y:S01]  /*7310*/  LDC R30, c[0x0][0x610] ;  /* 0x00018400ff1e7b82 */ /* 0x000e220000000800 */
[----:B-12-4-:R-:W-:Y:S05]  /*7320*/  @!P0 BRA `(.L_x_160) ;  /* 0x0000000000288947 */ /* 0x016fea0003800000 */
[----:B------:R-:W1:Y:S02]  /*7330*/  LDC R0, c[0x0][0x64c] ;  /* 0x00019300ff007b82 */ /* 0x000e640000000800 */
[----:B-1----:R-:W-:-:S05]  /*7340*/  IADD3 R3, P0, R15, R0, RZ ;  /* 0x000000000f037210 */ /* 0x002fca0007f1e0ff */
        /* <DEDUP_REMOVED lines=8> */
.L_x_160:
[----:B------:R-:W-:Y:S01]  /*73d0*/  ISETP.NE.AND P0, PT, R2, 0x1, PT ;  /* 0x000000010200780c */ /* 0x000fe20003f05270 */
[----:B------:R-:W-:Y:S01]  /*73e0*/  IMAD.MOV R14, RZ, RZ, -R14 ;  /* 0x000000ffff0e7224 */ /* 0x000fe200078e0a0e */
[----:B---3--:R-:W-:Y:S01]  /*73f0*/  SHF.R.U64 R0, R4, R28, R5 ;  /* 0x0000001c04007219 */ /* 0x008fe20000001205 */
[----:B------:R-:W-:Y:S01]  /*7400*/  VIADD R5, R24, 0xffffffff ;  /* 0xffffffff18057836 */ /* 0x000fe20000000000 */
[----:B------:R-:W-:-:S03]  /*7410*/  LOP3.LUT R3, R13, R100, RZ, 0xc0, !PT ;  /* 0x000000640d037212 */ /* 0x000fc600078ec0ff */
[----:B------:R-:W-:Y:S01]  /*7420*/  IMAD.MOV R4, RZ, RZ, -R0 ;  /* 0x000000ffff047224 */ /* 0x000fe200078e0a00 */
[----:B------:R-:W-:Y:S01]  /*7430*/  LOP3.LUT R10, R10, R5, RZ, 0xc0, !PT ;  /* 0x000000050a0a7212 */ /* 0x000fe200078ec0ff */
[----:B------:R-:W-:Y:S02]  /*7440*/  IMAD R0, R96, R0, R3 ;  /* 0x0000000060007224 */ /* 0x000fe400078e0203 */
[----:B0-----:R-:W-:Y:S02]  /*7450*/  IMAD R3, R4, R29, R15 ;  /* 0x0000001d04037224 */ /* 0x001fe400078e020f */
[----:B------:R-:W-:Y:S02]  /*7460*/  @P0 IMAD R25, R21, R14, R20 ;  /* 0x0000000e15190224 */ /* 0x000fe400078e0214 */
[----:B------:R-:W-:Y:S02]  /*7470*/  IMAD R5, R3, R24, R10 ;  /* 0x0000001803057224 */ /* 0x000fe400078e020a */
[----:B------:R-:W-:-:S02]  /*7480*/  IMAD R0, R0, R30, R25 ;  /* 0x0000001e00007224 */ /* 0x000fc400078e0219 */
[----:B------:R-:W-:-:S03]  /*7490*/  IMAD.MOV.U32 R4, RZ, RZ, 0x1 ;  /* 0x00000001ff047424 */ /* 0x000fc600078e00ff */
[----:B------:R-:W-:Y:S02]  /*74a0*/  SEL R102, R5, R0, !P0 ;  /* 0x0000000005667207 */ /* 0x000fe40004000000 */
[----:B------:R-:W-:Y:S02]  /*74b0*/  PRMT R3, R4, 0x7610, R3 ;  /* 0x0000761004037816 */ /* 0x000fe40000000003 */
[----:B------:R-:W-:-:S07]  /*74c0*/  SEL R0, R0, R5, !P0 ;  /* 0x0000000500007207 */ /* 0x000fce0004000000 */
.L_x_158:
[----:B------:R-:W-:Y:S01]  /*74d0*/  LOP3.LUT P0, RZ, R3, 0xff, RZ, 0xc0, !PT ;  /* 0x000000ff03ff7812 */ /* 0x000fe2000780c0ff */
[----:B------:R-:W-:-:S12]  /*74e0*/  IMAD.MOV.U32 R109, RZ, RZ, R0 ;  /* 0x000000ffff6d7224 */ /* 0x000fd800078e0000 */
[----:B------:R-:W-:Y:S05]  /*74f0*/  @P0 BRA `(.L_x_161) ;  /* 0xffffffa0002c0947 */ /* 0x000fea000383ffff */
[----:B------:R-:W-:Y:S05]  /*7500*/  EXIT ;  /* 0x000000000000794d */ /* 0x000fea0003800000 */
.L_x_8:
        /* <DEDUP_REMOVED lines=26> */
.L_x_163:
[----:B------:R-:W0:Y:S01]  /*76b0*/  LDC.64 R30, c[0x0][0x640] ;  /* 0x00019000ff1e7b82 */ /* 0x000e220000000a00 */
[-CC-:B------:R-:W-:Y:S01]  /*76c0*/  SHF.R.U64 R21, R14, R8.reuse, R15.reuse ;  /* 0x000000080e157219 */ /* 0x180fe2000000120f */
[----:B------:R-:W-:Y:S01]  /*76d0*/  IMAD.MOV.U32 R27, RZ, RZ, 0x1 ;  /* 0x00000001ff1b7424 */ /* 0x000fe200078e00ff */
[----:B------:R-:W-:Y:S02]  /*76e0*/  SHF.R.U32.HI R7, RZ, R8, R15 ;  /* 0x00000008ff077219 */ /* 0x000fe4000001160f */
[----:B------:R-:W-:-:S03]  /*76f0*/  IADD3 R13, P0, RZ, -R21, RZ ;  /* 0x80000015ff0d7210 */ /* 0x000fc60007f1e0ff */
[----:B------:R-:W1:Y:S02]  /*7700*/  LDC R12, c[0x0][0x618] ;  /* 0x00018600ff0c7b82 */ /* 0x000e640000000800 */
[----:B------:R-:W-:Y:S02]  /*7710*/  IMAD.X R7, RZ, RZ, ~R7, P0 ;  /* 0x000000ffff077224 */ /* 0x000fe400000e0e07 */
[----:B------:R-:W-:-:S04]  /*7720*/  IMAD.WIDE.U32 R10, R13, R22, R16 ;  /* 0x000000160d0a7225 */ /* 0x000fc800078e0010 */
[----:B------:R-:W2:Y:S01]  /*7730*/  LDC R14, c[0x0][0x608] ;  /* 0x00018200ff0e7b82 */ /* 0x000ea20000000800 */
[----:B------:R-:W-:-:S04]  /*7740*/  IMAD R8, R7, R22, RZ ;  /* 0x0000001607087224 */ /* 0x000fc800078e02ff */
[----:B------:R-:W-:-:S03]  /*7750*/  IMAD R7, R13, R23, R8 ;  /* 0x000000170d077224 */ /* 0x000fc600078e0208 */
[----:B------:R-:W3:Y:S01]  /*7760*/  LDC R28, c[0x0][0x658] ;  /* 0x00019600ff1c7b82 */ /* 0x000ee20000000800 */
[----:B------:R-:W-:Y:S01]  /*7770*/  IMAD.IADD R7, R11, 0x1, R7 ;  /* 0x000000010b077824 */ /* 0x000fe200078e0207 */
[----:B0-----:R-:W-:Y:S01]  /*7780*/  ISETP.NE.U32.AND P0, PT, R30, RZ, PT ;  /* 0x000000ff1e00720c */ /* 0x001fe20003f05070 */
[----:B------:R-:W-:-:S03]  /*7790*/  IMAD.MOV.U32 R11, RZ, RZ, -0x1 ;  /* 0xffffffffff0b7424 */ /* 0x000fc600078e00ff */
        /* <DEDUP_REMOVED lines=8> */
[-C--:B---3--:R-:W-:Y:S02]  /*7820*/  SHF.L.U32 R10, R11, R28.reuse, RZ ;  /* 0x0000001c0b0a7219 */ /* 0x088fe400000006ff */
[--C-:B------:R-:W-:Y:S02]  /*7830*/  SHF.R.U64 R26, R22, R28, R7.reuse ;  /* 0x0000001c161a7219 */ /* 0x100fe40000001207 */
[----:B------:R-:W-:Y:S02]  /*7840*/  LOP3.LUT R29, RZ, R10, RZ, 0x33, !PT ;  /* 0x0000000aff1d7212 */ /* 0x000fe400078e33ff */
[----:B------:R-:W-:Y:S01]  /*7850*/  SHF.R.U32.HI R11, RZ, R28, R7 ;  /* 0x0000001cff0b7219 */ /* 0x000fe20000011607 */
[----:B------:R-:W3:Y:S01]  /*7860*/  LDC R32, c[0x0][0x610] ;  /* 0x00018400ff207b82 */ /* 0x000ee20000000800 */
[----:B------:R-:W-:Y:S01]  /*7870*/  IMAD.MOV.U32 R10, RZ, RZ, R26 ;  /* 0x000000ffff0a7224 */ /* 0x000fe200078e001a */
[----:B------:R-:W-:Y:S06]  /*7880*/  @!P0 BRA `(.L_x_164) ;  /* 0x0000000000288947 */ /* 0x000fec0003800000 */
        /* <DEDUP_REMOVED lines=10> */
.L_x_164:
[----:B------:R-:W-:Y:S02]  /*7930*/  ISETP.NE.AND P0, PT, R2, 0x1, PT ;  /* 0x000000010200780c */ /* 0x000fe40003f05270 */
[----:B-1----:R-:W-:Y:S01]  /*7940*/  SHF.R.U64 R8, R10, R8, R11 ;  /* 0x000000080a087219 */ /* 0x002fe2000000120b */
[----:B0-----:R-:W-:Y:S01]  /*7950*/  VIADD R11, R23, 0xffffffff ;  /* 0xffffffff170b7836 */ /* 0x001fe20000000000 */
[----:B------:R-:W-:Y:S02]  /*7960*/  SHF.L.U32 R27, R27, R28, RZ ;  /* 0x0000001c1b1b7219 */ /* 0x000fe400000006ff */
[----:B------:R-:W-:Y:S01]  /*7970*/  LOP3.LUT R5, R22, R29, RZ, 0xc0, !PT ;  /* 0x0000001d16057212 */ /* 0x000fe200078ec0ff */
[----:B------:R-:W-:-:S04]  /*7980*/  IMAD.MOV R7, RZ, RZ, -R8 ;  /* 0x000000ffff077224 */ /* 0x000fc800078e0a08 */
[----:B------:R-:W-:Y:S02]  /*7990*/  IMAD R5, R27, R8, R5 ;  /* 0x000000081b057224 */ /* 0x000fe400078e0205 */
[----:B------:R-:W-:Y:S01]  /*79a0*/  @P0 IMAD R6, R9, R24, R4 ;  /* 0x0000001809060224 */ /* 0x000fe200078e0204 */
[----:B------:R-:W-:Y:S01]  /*79b0*/  LOP3.LUT R9, R20, R11, RZ, 0xc0, !PT ;  /* 0x0000000b14097212 */ /* 0x000fe200078ec0ff */
[----:B--2---:R-:W-:Y:S02]  /*79c0*/  IMAD R4, R7, R25, R26 ;  /* 0x0000001907047224 */ /* 0x004fe400078e021a */
[----:B---3--:R-:W-:Y:S02]  /*79d0*/  IMAD R6, R5, R32, R6 ;  /* 0x0000002005067224 */ /* 0x008fe400078e0206 */
[----:B------:R-:W-:Y:S02]  /*79e0*/  IMAD R5, R4, R23, R9 ;  /* 0x0000001704057224 */ /* 0x000fe400078e0209 */
[----:B------:R-:W-:-:S02]  /*79f0*/  IMAD.MOV.U32 R8, RZ, RZ, 0x1 ;  /* 0x00000001ff087424 */ /* 0x000fc400078e00ff */
[----:B------:R-:W-:Y:S01]  /*7a00*/  IMAD.MOV.U32 R7, RZ, RZ, R21 ;  /* 0x000000ffff077224 */ /* 0x000fe200078e0015 */
[----:B------:R-:W-:Y:S02]  /*7a10*/  SEL R19, R5, R6, !P0 ;  /* 0x0000000605137207 */ /* 0x000fe40004000000 */
[----:B------:R-:W-:-:S07]  /*7a20*/  SEL R12, R6, R5, !P0 ;  /* 0x00000005060c7207 */ /* 0x000fce0004000000 */
.L_x_162:
[----:B------:R-:W-:-:S08]  /*7a30*/  NOP ;  /* 0x0000000000007918 */ /* 0x000fd00000000000 */
[----:B------:R-:W0:-:S00]  /*7a40*/  USETMAXREG.DEALLOC.CTAPOOL 0x28 ;  /* 0x00000028000079c8 */ /* 0x000e0000080e0500 */
[----:B0-----:R-:W-:-:S13]  /*7a50*/  ISETP.NE.AND P0, PT, R3, RZ, PT ;  /* 0x000000ff0300720c */ /* 0x001fda0003f05270 */
[----:B------:R-:W-:Y:S05]  /*7a60*/  @P0 EXIT ;  /* 0x000000000000094d */ /* 0x000fea0003800000 */
[----:B------:R-:W-:Y:S01]  /*7a70*/  LOP3.LUT P0, RZ, R8, 0xff, RZ, 0xc0, !PT ;  /* 0x000000ff08ff7812 */ /* 0x000fe2000780c0ff */
[----:B------:R-:W-:Y:S02]  /*7a80*/  IMAD.MOV.U32 R3, RZ, RZ, 0x1 ;  /* 0x00000001ff037424 */ /* 0x000fe400078e00ff */
[----:B------:R-:W-:-:S10]  /*7a90*/  IMAD.MOV.U32 R13, RZ, RZ, RZ ;  /* 0x000000ffff0d7224 */ /* 0x000fd400078e00ff */
[----:B------:R-:W-:Y:S05]  /*7aa0*/  @!P0 BRA `(.L_x_165) ;  /* 0x0000000c00648947 */ /* 0x000fea0003800000 */
[----:B------:R-:W0:Y:S01]  /*7ab0*/  LDC R3, c[0x0][0x28c] ;  /* 0x0000a300ff037b82 */ /* 0x000e220000000800 */
[----:B------:R-:W-:Y:S01]  /*7ac0*/  ULDC UR5, c[0x0][0x658] ;  /* 0x0001960000057ab9 */ /* 0x000fe20000000800 */
[----:B------:R-:W-:Y:S01]  /*7ad0*/  UMOV UR10, 0xffffffff ;  /* 0xffffffff000a7882 */ /* 0x000fe20000000000 */
[----:B------:R-:W-:Y:S01]  /*7ae0*/  UMOV UR11, 0x1 ;  /* 0x00000001000b7882 */ /* 0x000fe20000000000 */
[----:B------:R-:W-:Y:S01]  /*7af0*/  USHF.L.U32 UR10, UR10, UR5, URZ ;  /* 0x000000050a0a7299 */ /* 0x000fe2000800063f */
[----:B------:R-:W-:Y:S01]  /*7b00*/  BSSY B0, `(.L_x_165) ;  /* 0x00000d3000007945 */ /* 0x000fe20003800000 */
[----:B------:R-:W-:Y:S01]  /*7b10*/  IMAD.MOV.U32 R11, RZ, RZ, 0x1 ;  /* 0x00000001ff0b7424 */ /* 0x000fe200078e00ff */
[----:B------:R-:W-:Y:S01]  /*7b20*/  LOP3.LUT R10, R18, 0x2, RZ, 0xfc, !PT ;  /* 0x00000002120a7812 */ /* 0x000fe200078efcff */
[----:B------:R-:W1:Y:S01]  /*7b30*/  S2UR UR9, SR_CgaCtaId ;  /* 0x00000000000979c3 */ /* 0x000e620000008800 */
[----:B------:R-:W-:Y:S01]  /*7b40*/  ULOP3.LUT UR13, URZ, UR10, URZ, 0x33, !UPT ;  /* 0x0000000a3f0d7292 */ /* 0x000fe2000f8e333f */
[----:B------:R-:W-:Y:S01]  /*7b50*/  IMAD.MOV.U32 R13, RZ, RZ, RZ ;  /* 0x000000ffff0d7224 */ /* 0x000fe200078e00ff */
[----:B------:R-:W-:Y:S01]  /*7b60*/  ULDC UR4, c[0x0][0x600] ;  /* 0x0001800000047ab9 */ /* 0x000fe20000000800 */
[----:B------:R-:W-:Y:S01]  /*7b70*/  UMOV UR18, 0x5 ;  /* 0x0000000500127882 */ /* 0x000fe20000000000 */
[----:B------:R-:W-:-:S02]  /*7b80*/  UIADD3 UR4, UR4, -0x1, URZ ;  /* 0xffffffff04047890 */ /* 0x000fc4000fffe03f */
[----:B------:R-:W-:Y:S01]  /*7b90*/  USHF.L.U32 UR5, UR11, UR5, URZ ;  /* 0x000000050b057299 */ /* 0x000fe2000800063f */
[----:B------:R-:W-:Y:S01]  /*7ba0*/  ULDC.64 UR24, c[0x0][0x198] ;  /* 0x0000660000187ab9 */ /* 0x000fe20000000a00 */
[----:B0-----:R-:W-:-:S05]  /*7bb0*/  VIADD R3, R3, 0x1f ;  /* 0x0000001f03037836 */ /* 0x001fca0000000000 */
[----:B------:R-:W-:Y:S01]  /*7bc0*/  SHF.R.S32.HI R4, RZ, 0x1f, R3 ;  /* 0x0000001fff047819 */ /* 0x000fe20000011403 */
[----:B-1----:R-:W-:-:S03]  /*7bd0*/  ULOP3.LUT UR8, UR9, 0x1, URZ, 0xc0, !UPT ;  /* 0x0000000109087892 */ /* 0x002fc6000f8ec03f */
[----:B------:R-:W-:Y:S01]  /*7be0*/  LEA.HI R4, R4, R3, RZ, 0x5 ;  /* 0x0000000304047211 */ /* 0x000fe200078f28ff */
[----:B------:R-:W-:Y:S01]  /*7bf0*/  USHF.R.U32.HI UR26, URZ, 0x1, UR9 ;  /* 0x000000013f1a7899 */ /* 0x000fe20008011609 */
[----:B------:R-:W-:Y:S01]  /*7c00*/  IMAD.MOV.U32 R3, RZ, RZ, 0x1 ;  /* 0x00000001ff037424 */ /* 0x000fe200078e00ff */
[----:B------:R-:W-:Y:S01]  /*7c10*/  USHF.L.U32 UR6, UR9, 0x5, URZ ;  /* 0x0000000509067899 */ /* 0x000fe2000800063f */
[----:B------:R-:W-:Y:S01]  /*7c20*/  SHF.R.S32.HI R8, RZ, 0x5, R4 ;  /* 0x00000005ff087819 */ /* 0x000fe20000011404 */
[----:B------:R-:W-:Y:S02]  /*7c30*/  USHF.L.U32 UR7, UR9, 0xa, URZ ;  /* 0x0000000a09077899 */ /* 0x000fe4000800063f */
[----:B------:R-:W-:Y:S02]  /*7c40*/  ULOP3.LUT UR9, UR9, 0xfffffffe, URZ, 0xc0, !UPT ;  /* 0xfffffffe09097892 */ /* 0x000fe4000f8ec03f */
[----:B------:R-:W-:Y:S01]  /*7c50*/  UISETP.GT.U32.AND UP0, UPT, UR8, 0xffff, UPT ;  /* 0x0000ffff0800788c */ /* 0x000fe2000bf04070 */
[----:B------:R-:W-:Y:S01]  /*7c60*/  VIADD R9, R8, 0x1 ;  /* 0x0000000108097836 */ /* 0x000fe20000000000 */
[----:B------:R-:W-:-:S02]  /*7c70*/  USHF.L.U32 UR10, UR11, UR9, URZ ;  /* 0x000000090b0a7299 */ /* 0x000fc4000800063f */
[----:B------:R-:W-:Y:S02]  /*7c80*/  ULOP3.LUT UR9, UR9, 0x1, URZ, 0xfc, !UPT ;  /* 0x0000000109097892 */ /* 0x000fe4000f8efc3f */
[----:B------:R-:W-:Y:S02]  /*7c90*/  USEL UR8, UR8, 0xffff, !UP0 ;  /* 0x0000ffff08087887 */ /* 0x000fe4000c000000 */
[----:B------:R-:W-:Y:S02]  /*7ca0*/  USHF.L.U32 UR9, UR11, UR9, URZ ;  /* 0x000000090b097299 */ /* 0x000fe4000800063f */
[----:B------:R-:W-:Y:S02]  /*7cb0*/  ULOP3.LUT UR8, UR8, 0xffff, URZ, 0xc0, !UPT ;  /* 0x0000ffff08087892 */ /* 0x000fe4000f8ec03f */
[----:B------:R-:W-:Y:S02]  /*7cc0*/  ULOP3.LUT UR6, UR6, 0x20, URZ, 0xc0, !UPT ;  /* 0x0000002006067892 */ /* 0x000fe4000f8ec03f */
[----:B------:R-:W-:-:S02]  /*7cd0*/  ULOP3.LUT UR7, UR7, 0x400, URZ, 0xc0, !UPT ;  /* 0x0000040007077892 */ /* 0x000fc4000f8ec03f */
[----:B------:R-:W-:Y:S02]  /*7ce0*/  ULOP3.LUT UR19, UR10, UR9, URZ, 0xfc, !UPT ;  /* 0x000000090a137292 */ /* 0x000fe4000f8efc3f */
[----:B------:R-:W-:-:S12]  /*7cf0*/  USHF.L.U32 UR18, UR18, UR8, URZ ;  /* 0x0000000812127299 */ /* 0x000fd8000800063f */
.L_x_176:
[----:B------:R-:W-:-:S03]  /*7d00*/  UMOV UR8, 0xffffffff ;  /* 0xffffffff00087882 */ /* 0x000fc60000000000 */
[----:B------:R-:W-:Y:S05]  /*7d10*/  BRA.DIV UR8, `(.L_x_166) ;  /* 0x0000001208ac7947 */ /* 0x000fea000b800000 */
[----:B------:R-:W-:-:S13]  /*7d20*/  ELECT P6, URZ, PT ;  /* 0x00000000003f782f */ /* 0x000fda00038c0000 */
.L_x_194:
[----:B------:R-:W0:Y:S01]  /*7d30*/  LDC R4, c[0x0][0x28c] ;  /* 0x0000a300ff047b82 */ /* 0x000e220000000800 */
[----:B------:R-:W-:Y:S01]  /*7d40*/  BSSY B1, `(.L_x_167) ;  /* 0x000003c000017945 */ /* 0x000fe20003800000 */
[----:B0-----:R-:W-:-:S13]  /*7d50*/  ISETP.LT.OR P6, PT, R4, 0x1, !P6 ;  /* 0x000000010400780c */ /* 0x001fda00077c1670 */
[----:B------:R-:W-:Y:S05]  /*7d60*/  @P6 BRA `(.L_x_168) ;  /* 0x0000000000e46947 */ /* 0x000fea0003800000 */
[----:B------:R-:W-:Y:S01]  /*7d70*/  LEA R12, R12, UR26, 0x1 ;  /* 0x0000001a0c0c7c11 */ /* 0x000fe2000f8e08ff */
[----:B------:R-:W-:Y:S01]  /*7d80*/  IMAD.MOV.U32 R20, RZ, RZ, RZ ;  /* 0x000000ffff147224 */ /* 0x000fe200078e00ff */
[----:B------:R-:W-:Y:S01]  /*7d90*/  LEA R19, R19, UR6, 0x6 ;  /* 0x0000000613137c11 */ /* 0x000fe2000f8e30ff */
[----:B------:R-:W-:Y:S02]  /*7da0*/  IMAD.MOV.U32 R4, RZ, RZ, R9 ;  /* 0x000000ffff047224 */ /* 0x000fe400078e0009 */
[----:B------:R-:W-:Y:S02]  /*7db0*/  IMAD.MOV.U32 R5, RZ, RZ, R3 ;  /* 0x000000ffff057224 */ /* 0x000fe400078e0003 */
[----:B------:R-:W-:Y:S02]  /*7dc0*/  IMAD.MOV.U32 R6, RZ, RZ, R13 ;  /* 0x000000ffff067224 */ /* 0x000fe400078e000d */
[----:B------:R-:W-:-:S07]  /*7dd0*/  IMAD.SHL.U32 R15, R12, 0x80, RZ ;  /* 0x000000800c0f7824 */ /* 0x000fce00078e00ff */
.L_x_171:
[----:B------:R-:W0:Y:S01]  /*7de0*/  S2R R21, SR_CgaCtaId ;  /* 0x0000000000157919 */ /* 0x000e220000008800 */
[----:B------:R-:W-:Y:S02]  /*7df0*/  MOV R12, 0x400 ;  /* 0x00000400000c7802 */ /* 0x000fe40000000f00 */
[----:B------:R-:W-:-:S13]  /*7e00*/  ISETP.NE.AND P1, PT, R0, RZ, PT ;  /* 0x000000ff0000720c */ /* 0x000fda0003f25270 */
[----:B------:R-:W1:Y:S01]  /*7e10*/  @!P1 LDC R14, c[0x0][0x500] ;  /* 0x00014000ff0e9b82 */ /* 0x000e620000000800 */
[----:B0-----:R-:W-:Y:S02]  /*7e20*/  LEA R23, R21, R12, 0x18 ;  /* 0x0000000c15177211 */ /* 0x001fe400078ec0ff */
[----:B------:R-:W-:-:S03]  /*7e30*/  SHF.L.U32 R12, R5, 0x1f, RZ ;  /* 0x0000001f050c7819 */ /* 0x000fc600000006ff */
[----:B------:R-:W-:-:S04]  /*7e40*/  IMAD R21, R6, 0x8, R23 ;  /* 0x0000000806157824 */ /* 0x000fc800078e0217 */
[----:B------:R-:W0:Y:S02]  /*7e50*/  SYNCS.PHASECHK.TRANS64.TRYWAIT P0, [R21+URZ+0x58], R12 ;  /* 0x0000580c150075a7 */ /* 0x000e24000800017f */
[----:B01----:R-:W-:Y:S05]  /*7e60*/  @!P0 BRA `(.L_x_169) ;  /* 0x0000001000788947 */ /* 0x003fea0003800000 */
.L_x_195:
[----:B0-----:R-:W-:Y:S01]  /*7e70*/  PRMT R12, R10, 0x9910, RZ ;  /* 0x000099100a0c7816 */ /* 0x001fe200000000ff */
[----:B------:R0:W-:Y:S03]  /*7e80*/  @!P1 SYNCS.ARRIVE.TRANS64 RZ, [R21+URZ], R14 ;  /* 0x0000000e15ff99a7 */ /* 0x0001e6000800003f */
[----:B------:R-:W-:-:S13]  /*7e90*/  ISETP.NE.AND P0, PT, R12, 0x2, PT ;  /* 0x000000020c00780c */ /* 0x000fda0003f05270 */
[----:B0-----:R-:W-:Y:S05]  /*7ea0*/  @P0 BRA `(.L_x_170) ;  /* 0x0000000000040947 */ /* 0x001fea0003800000 */
[----:B------:R-:W-:Y:S01]  /*7eb0*/  BPT.TRAP 0x1 ;  /* 0x000000040000795c */ /* 0x000fe20000300000 */
.L_x_170:
[----:B------:R-:W-:Y:S01]  /*7ec0*/  LEA R12, R6, UR26, 0x1 ;  /* 0x0000001a060c7c11 */ /* 0x000fe2000f8e08ff */
[----:B------:R-:W-:Y:S01]  /*7ed0*/  VIADD R4, R4, 0xffffffff ;  /* 0xffffffff04047836 */ /* 0x000fe20000000000 */
[----:B------:R-:W-:Y:S01]  /*7ee0*/  R2UR UR22, R15 ;  /* 0x000000000f1672ca */ /* 0x000fe200000e0000 */
[----:B------:R-:W-:Y:S01]  /*7ef0*/  UIADD3 UR14, UP0, UR24, 0xf0, URZ ;  /* 0x000000f0180e7890 */ /* 0x000fe2000ff1e03f */
[----:B------:R-:W-:Y:S01]  /*7f00*/  R2UR UR9, R21 ;  /* 0x00000000150972ca */ /* 0x000fe200000e0000 */
[----:B------:R-:W-:Y:S01]  /*7f10*/  IMAD.SHL.U32 R12, R12, 0x1000, RZ ;  /* 0x000010000c0c7824 */ /* 0x000fe200078e00ff */
[----:B------:R-:W-:Y:S01]  /*7f20*/  R2UR UR10, R20 ;  /* 0x00000000140a72ca */ /* 0x000fe200000e0000 */
[----:B------:R-:W-:Y:S01]  /*7f30*/  UIADD3 UR28, UP1, UR24, 0x1f0, URZ ;  /* 0x000001f0181c7890 */ /* 0x000fe2000ff3e03f */
[----:B------:R-:W-:Y:S01]  /*7f40*/  R2UR UR12, R7 ;  /* 0x00000000070c72ca */ /* 0x000fe200000e0000 */
[--C-:B------:R-:W-:Y:S01]  /*7f50*/  IMAD R14, R12, 0x2, R23.reuse ;  /* 0x000000020c0e7824 */ /* 0x100fe200078e0217 */
[----:B------:R-:W-:Y:S01]  /*7f60*/  LEA R12, R6, UR7, 0xb ;  /* 0x00000007060c7c11 */ /* 0x000fe2000f8e58ff */
[----:B------:R-:W-:Y:S01]  /*7f70*/  UIADD3.X UR15, URZ, UR25, URZ, UP0, !UPT ;  /* 0x000000193f0f7290 */ /* 0x000fe200087fe43f */
[----:B------:R-:W-:Y:S01]  /*7f80*/  R2UR UR23, R19 ;  /* 0x00000000131772ca */ /* 0x000fe200000e0000 */
[----:B------:R-:W-:Y:S01]  /*7f90*/  UPRMT UR20, URZ, 0x5410, UR18 ;  /* 0x000054103f147896 */ /* 0x000fe20008000012 */
[----:B------:R-:W-:Y:S01]  /*7fa0*/  R2UR UR8, R14 ;  /* 0x000000000e0872ca */ /* 0x000fe200000e0000 */
[----:B------:R-:W-:Y:S01]  /*7fb0*/  IMAD R12, R12, 0x2, R23 ;  /* 0x000000020c0c7824 */ /* 0x000fe200078e0217 */
[----:B------:R-:W-:Y:S01]  /*7fc0*/  ISETP.GT.AND P1, PT, R4, 0x1, PT ;  /* 0x000000010400780c */ /* 0x000fe20003f24270 */
[----:B------:R-:W-:Y:S01]  /*7fd0*/  VIADD R6, R6, 0x1 ;  /* 0x0000000106067836 */ /* 0x000fe20000000000 */
[----:B------:R-:W-:Y:S01]  /*7fe0*/  UPRMT UR27, URZ, 0x5410, UR19 ;  /* 0x000054103f1b7896 */ /* 0x000fe20008000013 */
[----:B------:R-:W-:Y:S01]  /*7ff0*/  VIADD R20, R20, 0x20 ;  /* 0x0000002014147836 */ /* 0x000fe20000000000 */
[----:B------:R-:W-:Y:S01]  /*8000*/  R2UR UR11, R12 ;  /* 0x000000000c0b72ca */ /* 0x000fe200000e0000 */
[----:B------:R-:W-:Y:S01]  /*8010*/  UIADD3.X UR29, URZ, UR25, URZ, UP1, !UPT ;  /* 0x000000193f1d7290 */ /* 0x000fe20008ffe43f */
[----:B------:R-:W-:Y:S01]  /*8020*/  ISETP.NE.AND P0, PT, R6, 0xb, PT ;  /* 0x0000000b0600780c */ /* 0x000fe20003f05270 */
[----:B------:R-:W-:Y:S01]  /*8030*/  UMOV UR16, 0x0 ;  /* 0x0000000000107882 */ /* 0x000fe20000000000 */
[----:B------:R-:W-:-:S02]  /*8040*/  UMOV UR17, 0x10000000 ;  /* 0x1000000000117882 */ /* 0x000fc40000000000 */
[----:B------:R-:W-:Y:S01]  /*8050*/  SEL R12, RZ, 0x1, P0 ;  /* 0x00000001ff0c7807 */ /* 0x000fe20000000000 */
[----:B------:R-:W-:Y:S01]  /*8060*/  UIADD3 UR8, UR8, 0x180, URZ ;  /* 0x0000018008087890 */ /* 0x000fe2000fffe03f */
[----:B------:R-:W-:Y:S02]  /*8070*/  SEL R6, R6, RZ, P0 ;  /* 0x000000ff06067207 */ /* 0x000fe40000000000 */
[----:B------:R-:W-:-:S03]  /*8080*/  LOP3.LUT R5, R5, R12, RZ, 0x3c, !PT ;  /* 0x0000000c05057212 */ /* 0x000fc600078e3cff */
[----:B------:R-:W-:-:S03]  /*8090*/  UIADD3 UR21, UR11, 0x2c180, URZ ;  /* 0x0002c1800b157890 */ /* 0x000fc6000fffe03f */
[----:B------:R-:W-:Y:S02]  /*80a0*/  UMOV UR11, UR22 ;  /* 0x00000016000b7c82 */ /* 0x000fe40008000000 */
[----:B------:R0:W-:Y:S02]  /*80b0*/  UTMALDG.3D.MULTICAST [UR8], [UR14], UR20, desc[UR16] ;  /* 0x000010080e0073b4 */ /* 0x0001e40008011814 */
[----:B0-----:R-:W-:Y:S01]  /*80c0*/  UMOV UR8, UR21 ;  /* 0x0000001500087c82 */ /* 0x001fe20008000000 */
[----:B------:R-:W-:Y:S02]  /*80d0*/  UMOV UR11, UR23 ;  /* 0x00000017000b7c82 */ /* 0x000fe40008000000 */
[----:B------:R0:W-:Y:S02]  /*80e0*/  UTMALDG.3D.MULTICAST [UR8], [UR28], UR27, desc[UR16] ;  /* 0x000010081c0073b4 */ /* 0x0001e4000801181b */
[----:B0-----:R-:W-:Y:S05]  /*80f0*/  @P1 BRA `(.L_x_171) ;  /* 0xfffffffc00381947 */ /* 0x001fea000383ffff */
.L_x_168:
[----:B------:R-:W-:Y:S05]  /*8100*/  BSYNC B1 ;  /* 0x0000000000017941 */ /* 0x000fea0003800000 */
.L_x_167:
[----:B------:R-:W-:Y:S01]  /*8110*/  LOP3.LUT P1, RZ, R11, 0xff, RZ, 0xc0, !PT ;  /* 0x000000ff0bff7812 */ /* 0x000fe2000782c0ff */
[C---:B------:R-:W-:Y:S01]  /*8120*/  IMAD.IADD R13, R8.reuse, 0x1, R13 ;  /* 0x00000001080d7824 */ /* 0x040fe200078e020d */
[----:B------:R-:W-:Y:S01]  /*8130*/  ULDC.64 UR8, c[0x0][0x650] ;  /* 0x0001940000087ab9 */ /* 0x000fe20000000a00 */
[C---:B------:R-:W-:Y:S01]  /*8140*/  ISETP.GE.U32.AND P2, PT, R8.reuse, 0xb, PT ;  /* 0x0000000b0800780c */ /* 0x040fe20003f46070 */
[----:B------:R-:W-:Y:S01]  /*8150*/  BSSY B1, `(.L_x_172) ;  /* 0x000006b000017945 */ /* 0x000fe20003800000 */
[----:B------:R-:W-:Y:S01]  /*8160*/  IMAD.MOV.U32 R12, RZ, RZ, -0x1 ;  /* 0xffffffffff0c7424 */ /* 0x000fe200078e00ff */
[----:B------:R-:W-:Y:S01]  /*8170*/  ISETP.GT.U32.AND P0, PT, R13, 0xa, PT ;  /* 0x0000000a0d00780c */ /* 0x000fe20003f04070 */
[----:B------:R-:W-:Y:S01]  /*8180*/  IMAD.MOV.U32 R19, RZ, RZ, -0x1 ;  /* 0xffffffffff137424 */ /* 0x000fe200078e00ff */
[----:B------:R-:W-:Y:S01]  /*8190*/  PRMT R11, RZ, 0x7610, R11 ;  /* 0x00007610ff0b7816 */ /* 0x000fe2000000000b */
[----:B------:R-:W-:Y:S01]  /*81a0*/  IMAD.MOV.U32 R7, RZ, RZ, -0x1 ;  /* 0xffffffffff077424 */ /* 0x000fe200078e00ff */
[----:B------:R-:W-:-:S03]  /*81b0*/  ISETP.LT.U32.AND P0, PT, R8, 0xb, P0 ;  /* 0x0000000b0800780c */ /* 0x000fc60000701070 */
[----:B------:R-:W0:Y:S01]  /*81c0*/  @P1 S2R R5, SR_CgaCtaId ;  /* 0x0000000000051919 */ /* 0x000e220000008800 */
[----:B------:R-:W-:-:S04]  /*81d0*/  @P1 MOV R4, 0x400 ;  /* 0x0000040000041802 */ /* 0x000fc80000000f00 */
[----:B0-----:R-:W-:Y:S01]  /*81e0*/  @P1 LEA R6, R5, R4, 0x18 ;  /* 0x0000000405061211 */ /* 0x001fe200078ec0ff */
[----:B------:R-:W-:Y:S01]  /*81f0*/  IMAD.WIDE.U32 R4, R13, -0x45d1745d, RZ ;  /* 0xba2e8ba30d047825 */ /* 0x000fe200078e00ff */
[----:B------:R-:W-:Y:S02]  /*8200*/  SEL R4, RZ, 0x1, !P0 ;  /* 0x00000001ff047807 */ /* 0x000fe40004000000 */
[----:B------:R0:W-:Y:S01]  /*8210*/  @P1 SYNCS.ARRIVE.TRANS64.A1T0 RZ, [R6+URZ+0xc8], RZ ;  /* 0x0000c8ff06ff19a7 */ /* 0x0001e2000810003f */
[----:B------:R-:W-:Y:S02]  /*8220*/  IADD3 R16, P1, R16, UR36, RZ ;  /* 0x0000002410107c10 */ /* 0x000fe4000ff3e0ff */
[----:B------:R-:W-:Y:S02]  /*8230*/  LOP3.LUT R3, R3, R4, RZ, 0x3c, !PT ;  /* 0x0000000403037212 */ /* 0x000fe400078e3cff */
[----:B------:R-:W-:Y:S02]  /*8240*/  IADD3.X R17, R17, UR42, RZ, P1, !PT ;  /* 0x0000002a11117c10 */ /* 0x000fe40008ffe4ff */
[----:B------:R-:W-:-:S02]  /*8250*/  ISETP.GE.U32.AND P0, PT, R16, UR8, PT ;  /* 0x0000000810007c0c */ /* 0x000fc4000bf06070 */
[----:B0-----:R-:W-:Y:S02]  /*8260*/  SHF.R.U32.HI R6, RZ, 0x3, R5 ;  /* 0x00000003ff067819 */ /* 0x001fe40000011605 */
[----:B------:R-:W-:Y:S02]  /*8270*/  ISETP.GE.U32.AND.EX P0, PT, R17, UR9, PT, P0 ;  /* 0x0000000911007c0c */ /* 0x000fe4000bf06100 */
[----:B------:R-:W-:Y:S01]  /*8280*/  @P2 LOP3.LUT R3, R3, 0x1, R6, 0x78, !PT ;  /* 0x0000000103032812 */ /* 0x000fe200078e7806 */
[----:B------:R-:W-:Y:S01]  /*8290*/  IMAD R13, R6, -0xb, R13 ;  /* 0xfffffff5060d7824 */ /* 0x000fe200078e020d */
[----:B------:R-:W-:-:S09]  /*82a0*/  PRMT R4, RZ, 0x7610, R4 ;  /* 0x00007610ff047816 */ /* 0x000fd20000000004 */
[----:B------:R-:W-:Y:S05]  /*82b0*/  @P0 BRA `(.L_x_173) ;  /* 0x0000000400500947 */ /* 0x000fea0003800000 */
[----:B------:R-:W0:Y:S01]  /*82c0*/  S2R R15, SR_CTAID.X ;  /* 0x00000000000f7919 */ /* 0x000e220000002500 */
[----:B------:R-:W-:Y:S01]  /*82d0*/  ULDC.64 UR8, c[0x0][0x628] ;  /* 0x00018a0000087ab9 */ /* 0x000fe20000000a00 */
[----:B------:R-:W1:Y:S01]  /*82e0*/  LDC R20, c[0x0][0x144] ;  /* 0x00005100ff147b82 */ /* 0x000e620000000800 */
[----:B------:R-:W-:Y:S01]  /*82f0*/  ISETP.NE.U32.AND P0, PT, RZ, UR8, PT ;  /* 0x00000008ff007c0c */ /* 0x000fe2000bf05070 */
[----:B------:R-:W2:Y:S01]  /*8300*/  S2R R12, SR_CTAID.Y ;  /* 0x00000000000c7919 */ /* 0x000ea20000002600 */
[----:B------:R-:W-:Y:S01]  /*8310*/  ULDC UR10, c[0x0][0x150] ;  /* 0x00005400000a7ab9 */ /* 0x000fe20000000800 */
[----:B------:R-:W-:Y:S01]  /*8320*/  ULDC UR11, c[0x0][0x630] ;  /* 0x00018c00000b7ab9 */ /* 0x000fe20000000800 */
[----:B------:R-:W-:Y:S01]  /*8330*/  ISETP.NE.AND.EX P0, PT, RZ, UR9, PT, P0 ;  /* 0x00000009ff007c0c */ /* 0x000fe2000bf05300 */
[----:B------:R-:W-:Y:S01]  /*8340*/  IMAD.MOV.U32 R4, RZ, RZ, R16 ;  /* 0x000000ffff047224 */ /* 0x000fe200078e0010 */
[----:B0-----:R-:W-:-:S05]  /*8350*/  I2FP.F32.U32 R5, R15 ;  /* 0x0000000f00057245 */ /* 0x001fca0000201000 */
[----:B------:R-:W-:Y:S01]  /*8360*/  FMUL R21, R5, UR10 ;  /* 0x0000000a05157c20 */ /* 0x000fe20008400000 */
[----:B------:R-:W-:-:S05]  /*8370*/  IMAD.MOV.U32 R5, RZ, RZ, R17 ;  /* 0x000000ffff057224 */ /* 0x000fca00078e0011 */
[----:B--2---:R-:W-:Y:S05]  /*8380*/  @!P0 BRA `(.L_x_174) ;  /* 0x0000000000288947 */ /* 0x004fea0003800000 */
[----:B------:R-:W-:Y:S02]  /*8390*/  ULDC UR10, c[0x0][0x634] ;  /* 0x00018d00000a7ab9 */ /* 0x000fe40000000800 */
[----:B------:R-:W-:-:S05]  /*83a0*/  IADD3 R5, P0, R16, UR10, RZ ;  /* 0x0000000a10057c10 */ /* 0x000fca000ff1e0ff */
[----:B------:R-:W-:-:S04]  /*83b0*/  IMAD.X R19, RZ, RZ, R17, P0 ;  /* 0x000000ffff137224 */ /* 0x000fc800000e0611 */
[----:B------:R-:W-:-:S04]  /*83c0*/  IMAD.WIDE.U32 R6, R19, UR8, RZ ;  /* 0x0000000813067c25 */ /* 0x000fc8000f8e00ff */
[----:B------:R-:W-:-:S04]  /*83d0*/  IMAD.WIDE.U32 R6, P0, R5, UR9, R6 ;  /* 0x0000000905067c25 */ /* 0x000fc8000f800006 */
[----:B------:R-:W-:-:S04]  /*83e0*/  IMAD.WIDE.U32 R4, R5, UR8, RZ ;  /* 0x0000000805047c25 */ /* 0x000fc8000f8e00ff */
[----:B------:R-:W-:Y:S01]  /*83f0*/  IMAD.MOV.U32 R4, RZ, RZ, R7 ;  /* 0x000000ffff047224 */ /* 0x000fe200078e0007 */
[----:B------:R-:W-:Y:S01]  /*8400*/  IADD3 RZ, P1, R5, R6, RZ ;  /* 0x0000000605ff7210 */ /* 0x000fe20007f3e0ff */
[----:B------:R-:W-:-:S04]  /*8410*/  IMAD.X R5, RZ, RZ, RZ, P0 ;  /* 0x000000ffff057224 */ /* 0x000fc800000e06ff */
[----:B------:R-:W-:-:S08]  /*8420*/  IMAD.WIDE.U32.X R4, R19, UR9, R4, P1 ;  /* 0x0000000913047c25 */ /* 0x000fd000088e0404 */
.L_x_174:
[--C-:B------:R-:W-:Y:S01]  /*8430*/  SHF.R.U64 R14, R4, UR11, R5.reuse ;  /* 0x0000000b040e7c19 */ /* 0x100fe20008001205 */
[----:B------:R-:W0:Y:S01]  /*8440*/  F2I.U32.TRUNC.NTZ R21, R21 ;  /* 0x0000001500157305 */ /* 0x000e22000020f000 */
[----:B------:R-:W-:Y:S01]  /*8450*/  SHF.R.U32.HI R4, RZ, UR11, R5 ;  /* 0x0000000bff047c19 */ /* 0x000fe20008011605 */
[----:B------:R-:W-:Y:S01]  /*8460*/  ULDC.64 UR8, c[0x0][0x620] ;  /* 0x0001880000087ab9 */ /* 0x000fe20000000a00 */
[----:B------:R-:W-:Y:S01]  /*8470*/  IADD3 R7, P0, RZ, -R14, RZ ;  /* 0x8000000eff077210 */ /* 0x000fe20007f1e0ff */
[----:B------:R-:W-:-:S04]  /*8480*/  ULDC.64 UR10, c[0x0][0x640] ;  /* 0x00019000000a7ab9 */ /* 0x000fc80000000a00 */
[----:B------:R-:W-:Y:S01]  /*8490*/  IMAD.X R4, RZ, RZ, ~R4, P0 ;  /* 0x000000ffff047224 */ /* 0x000fe200000e0e04 */
[----:B------:R-:W-:-:S03]  /*84a0*/  ISETP.NE.U32.AND P0, PT, RZ, UR10, PT ;  /* 0x0000000aff007c0c */ /* 0x000fc6000bf05070 */
[----:B------:R-:W-:Y:S01]  /*84b0*/  IMAD R6, R4, UR8, RZ ;  /* 0x0000000804067c24 */ /* 0x000fe2000f8e02ff */
[----:B------:R-:W-:Y:S01]  /*84c0*/  ISETP.NE.AND.EX P0, PT, RZ, UR11, PT, P0 ;  /* 0x0000000bff007c0c */ /* 0x000fe2000bf05300 */
[----:B------:R-:W-:Y:S01]  /*84d0*/  IMAD.WIDE.U32 R4, R7, UR8, R16 ;  /* 0x0000000807047c25 */ /* 0x000fe2000f8e0010 */
[----:B------:R-:W-:-:S03]  /*84e0*/  ULDC UR8, c[0x0][0x618] ;  /* 0x0001860000087ab9 */ /* 0x000fc60000000800 */
[----:B------:R-:W-:Y:S01]  /*84f0*/  IMAD R7, R7, UR9, R6 ;  /* 0x0000000907077c24 */ /* 0x000fe2000f8e0206 */
[----:B------:R-:W-:Y:S01]  /*8500*/  ULDC UR9, c[0x0][0x154] ;  /* 0x0000550000097ab9 */ /* 0x000fe20000000800 */
[----:B0-----:R-:W-:Y:S02]  /*8510*/  IMAD.MOV R6, RZ, RZ, -R21 ;  /* 0x000000ffff067224 */ /* 0x001fe400078e0a15 */
[----:B------:R-:W0:Y:S01]  /*8520*/  LDC R21, c[0x0][0x148] ;  /* 0x00005200ff157b82 */ /* 0x000e220000000800 */
[----:B------:R-:W-:Y:S02]  /*8530*/  IMAD.IADD R5, R5, 0x1, R7 ;  /* 0x0000000105057824 */ /* 0x000fe400078e0207 */
[----:B-1----:R-:W-:Y:S01]  /*8540*/  IMAD R15, R20, R6, R15 ;  /* 0x00000006140f7224 */ /* 0x002fe200078e020f */
[----:B------:R-:W-:Y:S02]  /*8550*/  I2FP.F32.U32 R6, R12 ;  /* 0x0000000c00067245 */ /* 0x000fe40000201000 */
[----:B------:R-:W-:-:S02]  /*8560*/  SHF.R.U64 R19, R4, UR8, R5 ;  /* 0x0000000804137c19 */ /* 0x000fc40008001205 */
[----:B------:R-:W-:Y:S01]  /*8570*/  SHF.R.U32.HI R4, RZ, UR8, R5 ;  /* 0x00000008ff047c19 */ /* 0x000fe20008011605 */
[----:B------:R-:W-:Y:S01]  /*8580*/  FMUL R6, R6, UR9 ;  /* 0x0000000906067c20 */ /* 0x000fe20008400000 */
[----:B------:R-:W-:Y:S02]  /*8590*/  ULDC UR8, c[0x0][0x608] ;  /* 0x0001820000087ab9 */ /* 0x000fe40000000800 */
[--C-:B------:R-:W-:Y:S01]  /*85a0*/  SHF.R.U64 R22, R19, UR8, R4.reuse ;  /* 0x0000000813167c19 */ /* 0x100fe20008001204 */
[----:B------:R1:W2:Y:S01]  /*85b0*/  F2I.U32.TRUNC.NTZ R24, R6 ;  /* 0x0000000600187305 */ /* 0x0002a2000020f000 */
[----:B------:R-:W-:Y:S01]  /*85c0*/  SHF.R.U32.HI R5, RZ, UR8, R4 ;  /* 0x00000008ff057c19 */ /* 0x000fe20008011604 */
[----:B------:R-:W-:-:S03]  /*85d0*/  ULDC UR8, c[0x0][0x658] ;  /* 0x0001960000087ab9 */ /* 0x000fc60000000800 */
[--C-:B------:R-:W-:Y:S02]  /*85e0*/  SHF.R.U64 R20, R22, UR8, R5.reuse ;  /* 0x0000000816147c19 */ /* 0x100fe40008001205 */
[----:B------:R-:W-:-:S03]  /*85f0*/  SHF.R.U32.HI R23, RZ, UR8, R5 ;  /* 0x00000008ff177c19 */ /* 0x000fc60008011605 */
[----:B------:R-:W-:Y:S02]  /*8600*/  IMAD.MOV.U32 R4, RZ, RZ, R20 ;  /* 0x000000ffff047224 */ /* 0x000fe400078e0014 */
[----:B------:R-:W-:Y:S01]  /*8610*/  IMAD.MOV.U32 R5, RZ, RZ, R23 ;  /* 0x000000ffff057224 */ /* 0x000fe200078e0017 */
[----:B-1----:R-:W-:Y:S06]  /*8620*/  @!P0 BRA `(.L_x_175) ;  /* 0x0000000000288947 */ /* 0x002fec0003800000 */
        /* <DEDUP_REMOVED lines=10> */
.L_x_175:
[----:B------:R-:W-:Y:S01]  /*86d0*/  ISETP.NE.AND P0, PT, R2, 0x1, PT ;  /* 0x000000010200780c */ /* 0x000fe20003f05270 */
[----:B------:R-:W-:Y:S01]  /*86e0*/  ULDC UR8, c[0x0][0x648] ;  /* 0x0001920000087ab9 */ /* 0x000fe20000000800 */
[----:B------:R-:W-:Y:S01]  /*86f0*/  LOP3.LUT R22, R22, UR13, RZ, 0xc0, !PT ;  /* 0x0000000d16167c12 */ /* 0x000fe2000f8ec0ff */
[----:B--2---:R-:W-:Y:S01]  /*8700*/  IMAD.MOV R24, RZ, RZ, -R24 ;  /* 0x000000ffff187224 */ /* 0x004fe200078e0a18 */
[----:B------:R-:W-:Y:S01]  /*8710*/  SHF.R.U64 R5, R4, UR8, R5 ;  /* 0x0000000804057c19 */ /* 0x000fe20008001205 */
[----:B------:R-:W-:Y:S01]  /*8720*/  ULDC UR8, c[0x0][0x638] ;  /* 0x00018e0000087ab9 */ /* 0x000fe20000000800 */
[----:B------:R-:W-:Y:S01]  /*8730*/  LOP3.LUT R19, R19, UR4, RZ, 0xc0, !PT ;  /* 0x0000000413137c12 */ /* 0x000fe2000f8ec0ff */
[----:B------:R-:W-:Y:S01]  /*8740*/  ULDC UR9, c[0x0][0x610] ;  /* 0x0001840000097ab9 */ /* 0x000fe20000000800 */
[----:B------:R-:W-:Y:S02]  /*8750*/  IMAD.MOV.U32 R4, RZ, RZ, 0x1 ;  /* 0x00000001ff047424 */ /* 0x000fe400078e00ff */
[----:B------:R-:W-:-:S02]  /*8760*/  IMAD.MOV R7, RZ, RZ, -R5 ;  /* 0x000000ffff077224 */ /* 0x000fc400078e0a05 */
[----:B------:R-:W-:Y:S02]  /*8770*/  IMAD R22, R5, UR5, R22 ;  /* 0x0000000505167c24 */ /* 0x000fe4000f8e0216 */
[----:B0-----:R-:W-:Y:S02]  /*8780*/  @P0 IMAD R15, R21, R24, R12 ;  /* 0x00000018150f0224 */ /* 0x001fe400078e020c */
[----:B------:R-:W-:Y:S01]  /*8790*/  IMAD R20, R7, UR8, R20 ;  /* 0x0000000807147c24 */ /* 0x000fe2000f8e0214 */
[----:B------:R-:W-:Y:S01]  /*87a0*/  ULDC UR8, c[0x0][0x600] ;  /* 0x0001800000087ab9 */ /* 0x000fe20000000800 */
[----:B------:R-:W-:Y:S02]  /*87b0*/  IMAD R15, R22, UR9, R15 ;  /* 0x00000009160f7c24 */ /* 0x000fe4000f8e020f */
[----:B------:R-:W-:Y:S02]  /*87c0*/  IMAD R20, R20, UR8, R19 ;  /* 0x0000000814147c24 */ /* 0x000fe4000f8e0213 */
[----:B------:R-:W-:-:S03]  /*87d0*/  IMAD.MOV.U32 R7, RZ, RZ, R14 ;  /* 0x000000ffff077224 */ /* 0x000fc600078e000e */
[----:B------:R-:W-:Y:S02]  /*87e0*/  SEL R19, R20, R15, !P0 ;  /* 0x0000000f14137207 */ /* 0x000fe40004000000 */
[----:B------:R-:W-:-:S07]  /*87f0*/  SEL R12, R15, R20, !P0 ;  /* 0x000000140f0c7207 */ /* 0x000fce0004000000 */
.L_x_173:
[----:B------:R-:W-:Y:S05]  /*8800*/  BSYNC B1 ;  /* 0x0000000000017941 */ /* 0x000fea0003800000 */
.L_x_172:
[----:B------:R-:W-:-:S13]  /*8810*/  LOP3.LUT P0, RZ, R4, 0xff, RZ, 0xc0, !PT ;  /* 0x000000ff04ff7812 */ /* 0x000fda000780c0ff */
[----:B------:R-:W-:Y:S05]  /*8820*/  @P0 BRA `(.L_x_176) ;  /* 0xfffffff400340947 */ /* 0x000fea000383ffff */
[----:B------:R-:W-:Y:S05]  /*8830*/  BSYNC B0 ;  /* 0x0000000000007941 */ /* 0x000fea0003800000 */
.L_x_165:
[----:B------:R-:W-:-:S03]  /*8840*/  UMOV UR8, 0xffffffff ;  /* 0xffffffff00087882 */ /* 0x000fc60000000000 */
[----:B------:R-:W-:Y:S05]  /*8850*/  BRA.DIV UR8, `(.L_x_177) ;  /* 0x0000000a08107947 */ /* 0x000fea000b800000 */
[----:B------:R-:W-:-:S13]  /*8860*/  ELECT P6, URZ, PT ;  /* 0x00000000003f782f */ /* 0x000fda00038c0000 */
.L_x_198:
[----:B------:R-:W-:Y:S04]  /*8870*/  BSSY B0, `(.L_x_178) ;  /* 0x000006a000007945 */ /* 0x000fe80003800000 */
[----:B------:R-:W-:Y:S05]  /*8880*/  @!P6 BRA `(.L_x_179) ;  /* 0x0000000400a0e947 */ /* 0x000fea0003800000 */
[----:B------:R-:W-:-:S04]  /*8890*/  LOP3.LUT R18, R18, 0x2, RZ, 0xfc, !PT ;  /* 0x0000000212127812 */ /* 0x000fc800078efcff */
[----:B------:R-:W-:-:S13]  /*88a0*/  ISETP.NE.AND P0, PT, R18, 0x3, PT ;  /* 0x000000031200780c */ /* 0x000fda0003f05270 */
[----:B------:R-:W-:Y:S05]  /*88b0*/  @!P0 BRA `(.L_x_180) ;  /* 0x0000000000048947 */ /* 0x000fea0003800000 */
[----:B------:R-:W-:Y:S01]  /*88c0*/  BPT.TRAP 0x1 ;  /* 0x000000040000795c */ /* 0x000fe20000300000 */
.L_x_180:
[----:B------:R-:W0:Y:S01]  /*88d0*/  S2R R5, SR_CgaCtaId ;  /* 0x0000000000057919 */ /* 0x000e220000008800 */
[----:B------:R-:W-:Y:S02]  /*88e0*/  MOV R0, 0x400 ;  /* 0x0000040000007802 */ /* 0x000fe40000000f00 */
[----:B------:R-:W-:Y:S02]  /*88f0*/  SHF.L.U32 R4, R3, 0x1f, RZ ;  /* 0x0000001f03047819 */ /* 0x000fe400000006ff */
[----:B0-----:R-:W-:-:S05]  /*8900*/  LEA R0, R5, R0, 0x18 ;  /* 0x0000000005007211 */ /* 0x001fca00078ec0ff */
[----:B------:R-:W-:-:S04]  /*8910*/  VIADD R0, R0, 0x58 ;  /* 0x0000005800007836 */ /* 0x000fc80000000000 */
[C---:B------:R-:W-:Y:S02]  /*8920*/  IMAD R7, R13.reuse, 0x8, R0 ;  /* 0x000000080d077824 */ /* 0x040fe400078e0200 */
[----:B------:R-:W-:Y:S02]  /*8930*/  VIADD R13, R13, 0x1 ;  /* 0x000000010d0d7836 */ /* 0x000fe40000000000 */
[----:B------:R-:W0:Y:S03]  /*8940*/  SYNCS.PHASECHK.TRANS64.TRYWAIT P0, [R7+URZ], R4 ;  /* 0x00000004070075a7 */ /* 0x000e26000800017f */
[----:B------:R-:W-:-:S04]  /*8950*/  ISETP.NE.AND P1, PT, R13, 0xb, PT ;  /* 0x0000000b0d00780c */ /* 0x000fc80003f25270 */
[----:B------:R-:W-:Y:S02]  /*8960*/  SEL R2, RZ, 0x1, P1 ;  /* 0x00000001ff027807 */ /* 0x000fe40000800000 */
[----:B------:R-:W-:Y:S02]  /*8970*/  SEL R13, R13, RZ, P1 ;  /* 0x000000ff0d0d7207 */ /* 0x000fe40000800000 */
[----:B------:R-:W-:-:S03]  /*8980*/  LOP3.LUT R6, R3, R2, RZ, 0x3c, !PT ;  /* 0x0000000203067212 */ /* 0x000fc600078e3cff */
[----:B------:R-:W-:Y:S01]  /*8990*/  IMAD R8, R13, 0x8, R0 ;  /* 0x000000080d087824 */ /* 0x000fe200078e0200 */
[----:B------:R-:W-:Y:S01]  /*89a0*/  SHF.L.U32 R5, R6, 0x1f, RZ ;  /* 0x0000001f06057819 */ /* 0x000fe200000006ff */
[----:B0-----:R-:W-:Y:S06]  /*89b0*/  @!P0 BRA `(.L_x_181) ;  /* 0x0000000400d88947 */ /* 0x001fec0003800000 */
.L_x_199:
[----:B------:R-:W1:Y:S01]  /*89c0*/  SYNCS.PHASECHK.TRANS64.TRYWAIT P0, [R8+URZ], R5 ;  /* 0x00000005080075a7 */ /* 0x000e62000800017f */
[----:B------:R-:W-:-:S05]  /*89d0*/  VIADD R2, R13, 0x1 ;  /* 0x000000010d027836 */ /* 0x000fca0000000000 */
[----:B------:R-:W-:-:S04]  /*89e0*/  ISETP.NE.AND P1, PT, R2, 0xb, PT ;  /* 0x0000000b0200780c */ /* 0x000fc80003f25270 */
[----:B------:R-:W-:Y:S02]  /*89f0*/  SEL R3, RZ, 0x1, P1 ;  /* 0x00000001ff037807 */ /* 0x000fe40000800000 */
[----:B0-----:R-:W-:Y:S02]  /*8a00*/  SEL R7, R2, RZ, P1 ;  /* 0x000000ff02077207 */ /* 0x001fe40000800000 */
[----:B------:R-:W-:-:S03]  /*8a10*/  LOP3.LUT R6, R6, R3, RZ, 0x3c, !PT ;  /* 0x0000000306067212 */ /* 0x000fc600078e3cff */
[----:B------:R-:W-:Y:S01]  /*8a20*/  IMAD R9, R7, 0x8, R0 ;  /* 0x0000000807097824 */ /* 0x000fe200078e0200 */
[----:B------:R-:W-:Y:S01]  /*8a30*/  SHF.L.U32 R4, R6, 0x1f, RZ ;  /* 0x0000001f06047819 */ /* 0x000fe200000006ff */
[----:B-1----:R-:W-:Y:S06]  /*8a40*/  @!P0 BRA `(.L_x_182) ;  /* 0x0000000400c88947 */ /* 0x002fec0003800000 */
.L_x_200:
[----:B------:R-:W1:Y:S01]  /*8a50*/  SYNCS.PHASECHK.TRANS64.TRYWAIT P0, [R9+URZ], R4 ;  /* 0x00000004090075a7 */ /* 0x000e62000800017f */
[----:B------:R-:W-:-:S05]  /*8a60*/  VIADD R2, R7, 0x1 ;  /* 0x0000000107027836 */ /* 0x000fca0000000000 */
[----:B------:R-:W-:-:S04]  /*8a70*/  ISETP.NE.AND P1, PT, R2, 0xb, PT ;  /* 0x0000000b0200780c */ /* 0x000fc80003f25270 */
[----:B------:R-:W-:Y:S02]  /*8a80*/  SEL R3, RZ, 0x1, P1 ;  /* 0x00000001ff037807 */ /* 0x000fe40000800000 */
[----:B------:R-:W-:Y:S02]  /*8a90*/  SEL R7, R2, RZ, P1 ;  /* 0x000000ff02077207 */ /* 0x000fe40000800000 */
[----:B------:R-:W-:-:S03]  /*8aa0*/  LOP3.LUT R6, R6, R3, RZ, 0x3c, !PT ;  /* 0x0000000306067212 */ /* 0x000fc600078e3cff */
[----:B0-----:R-:W-:Y:S01]  /*8ab0*/  IMAD R8, R7, 0x8, R0 ;  /* 0x0000000807087824 */ /* 0x001fe200078e0200 */
[----:B------:R-:W-:Y:S01]  /*8ac0*/  SHF.L.U32 R5, R6, 0x1f, RZ ;  /* 0x0000001f06057819 */ /* 0x000fe200000006ff */
[----:B-1----:R-:W-:Y:S06]  /*8ad0*/  @!P0 BRA `(.L_x_183) ;  /* 0x0000000400b88947 */ /* 0x002fec0003800000 */
.L_x_201:
        /* <DEDUP_REMOVED lines=9> */
.L_x_202:
        /* <DEDUP_REMOVED lines=9> */
.L_x_203:
        /* <DEDUP_REMOVED lines=9> */
.L_x_204:
        /* <DEDUP_REMOVED lines=9> */
.L_x_205:
        /* <DEDUP_REMOVED lines=9> */
.L_x_206:
[----:B------:R-:W1:Y:S01]  /*8db0*/  SYNCS.PHASECHK.TRANS64.TRYWAIT P0, [R9+URZ], R4 ;  /* 0x00000004090075a7 */ /* 0x000e62000800017f */
[----:B------:R-:W-:-:S05]  /*8dc0*/  VIADD R2, R7, 0x1 ;  /* 0x0000000107027836 */ /* 0x000fca0000000000 */
[----:B------:R-:W-:-:S04]  /*8dd0*/  ISETP.NE.AND P1, PT, R2, 0xb, PT ;  /* 0x0000000b0200780c */ /* 0x000fc80003f25270 */
[----:B------:R-:W-:Y:S02]  /*8de0*/  SEL R3, RZ, 0x1, P1 ;  /* 0x00000001ff037807 */ /* 0x000fe40000800000 */
[----:B------:R-:W-:Y:S02]  /*8df0*/  SEL R7, R2, RZ, P1 ;  /* 0x000000ff02077207 */ /* 0x000fe40000800000 */
[----:B------:R-:W-:-:S03]  /*8e00*/  LOP3.LUT R11, R6, R3, RZ, 0x3c, !PT ;  /* 0x00000003060b7212 */ /* 0x000fc600078e3cff */
[----:B------:R-:W-:Y:S01]  /*8e10*/  IMAD R6, R7, 0x8, R0 ;  /* 0x0000000807067824 */ /* 0x000fe200078e0200 */
[----:B0-----:R-:W-:Y:S01]  /*8e20*/  SHF.L.U32 R5, R11, 0x1f, RZ ;  /* 0x0000001f0b057819 */ /* 0x001fe200000006ff */
[----:B-1----:R-:W-:Y:S06]  /*8e30*/  @!P0 BRA `(.L_x_189) ;  /* 0x0000000400588947 */ /* 0x002fec0003800000 */
.L_x_207:
[----:B------:R-:W1:Y:S01]  /*8e40*/  SYNCS.PHASECHK.TRANS64.TRYWAIT P0, [R6+URZ], R5 ;  /* 0x00000005060075a7 */ /* 0x000e62000800017f */
[----:B------:R-:W-:-:S05]  /*8e50*/  VIADD R2, R7, 0x1 ;  /* 0x0000000107027836 */ /* 0x000fca0000000000 */
[----:B------:R-:W-:-:S04]  /*8e60*/  ISETP.NE.AND P1, PT, R2, 0xb, PT ;  /* 0x0000000b0200780c */ /* 0x000fc80003f25270 */
[----:B0-----:R-:W-:Y:S02]  /*8e70*/  SEL R4, RZ, 0x1, P1 ;  /* 0x00000001ff047807 */ /* 0x001fe40000800000 */
[----:B------:R-:W-:Y:S02]  /*8e80*/  SEL R3, R2, RZ, P1 ;  /* 0x000000ff02037207 */ /* 0x000fe40000800000 */
[----:B------:R-:W-:Y:S01]  /*8e90*/  LOP3.LUT R4, R11, R4, RZ, 0x3c, !PT ;  /* 0x000000040b047212 */ /* 0x000fe200078e3cff */
[----:B-1----:R-:W-:Y:S06]  /*8ea0*/  @!P0 BRA `(.L_x_190) ;  /* 0x0000000400508947 */ /* 0x002fec0003800000 */
.L_x_208:
[----:B------:R-:W-:Y:S01]  /*8eb0*/  IMAD R3, R3, 0x8, R0 ;  /* 0x0000000803037824 */ /* 0x000fe200078e0200 */
[----:B------:R-:W-:-:S07]  /*8ec0*/  SHF.L.U32 R0, R4, 0x1f, RZ ;  /* 0x0000001f04007819 */ /* 0x000fce00000006ff */
.L_x_191:
[----:B-1----:R1:W2:Y:S02]  /*8ed0*/  SYNCS.PHASECHK.TRANS64.TRYWAIT P0, [R3+URZ], R0 ;  /* 0x00000000030075a7 */ /* 0x0022a4000800017f */
[----:B--2---:R-:W-:Y:S05]  /*8ee0*/  @!P0 NANOSLEEP.SYNCS 0x989680 ;  /* 0x009896800000895d */ /* 0x004fea0003900000 */
[----:B------:R-:W2:Y:S02]  /*8ef0*/  @!P0 SYNCS.PHASECHK.TRANS64 P0, [R3+URZ], R0 ;  /* 0x00000000030085a7 */ /* 0x000ea4000800007f */
[----:B--2---:R-:W-:Y:S05]  /*8f00*/  @!P0 BRA `(.L_x_191) ;  /* 0xfffffffc00f08947 */ /* 0x004fea000383ffff */
.L_x_179:
[----:B------:R-:W-:Y:S05]  /*8f10*/  BSYNC B0 ;  /* 0x0000000000007941 */ /* 0x000fea0003800000 */
.L_x_178:
[----:B------:R-:W-:Y:S05]  /*8f20*/  EXIT ;  /* 0x000000000000794d */ /* 0x000fea0003800000 */
.L_x_22:
[----:B-1----:R1:W2:Y:S02]  /*8f30*/  SYNCS.PHASECHK.TRANS64.TRYWAIT P1, [R3+URZ], R0 ;  /* 0x00000000030075a7 */ /* 0x0022a4000802017f */
[----:B--2---:R-:W-:Y:S05]  /*8f40*/  @!P1 NANOSLEEP.SYNCS 0x989680 ;  /* 0x009896800000995d */ /* 0x004fea0003900000 */
[----:B------:R-:W2:Y:S02]  /*8f50*/  @!P1 SYNCS.PHASECHK.TRANS64 P1, [R3+URZ], R0 ;  /* 0x00000000030095a7 */ /* 0x000ea4000802007f */
[----:B--2---:R-:W-:Y:S05]  /*8f60*/  @!P1 BRA `(.L_x_22) ;  /* 0xfffffffc00f09947 */ /* 0x004fea000383ffff */
[----:B------:R-:W-:Y:S05]  /*8f70*/  BRA `(.L_x_21) ;  /* 0xffffff8800587947 */ /* 0x000fea000383ffff */
.L_x_27:
[----:B-1----:R1:W2:Y:S02]  /*8f80*/  SYNCS.PHASECHK.TRANS64.TRYWAIT P1, [R5+URZ], R4 ;  /* 0x00000004050075a7 */ /* 0x0022a4000802017f */
[----:B--2---:R-:W-:Y:S05]  /*8f90*/  @!P1 NANOSLEEP.SYNCS 0x989680 ;  /* 0x009896800000995d */ /* 0x004fea0003900000 */
[----:B------:R-:W2:Y:S02]  /*8fa0*/  @!P1 SYNCS.PHASECHK.TRANS64 P1, [R5+URZ], R4 ;  /* 0x00000004050095a7 */ /* 0x000ea4000802007f */
[----:B--2---:R-:W-:Y:S05]  /*8fb0*/  @!P1 BRA `(.L_x_27) ;  /* 0xfffffffc00f09947 */ /* 0x004fea000383ffff */
[----:B------:R-:W-:Y:S05]  /*8fc0*/  BRA `(.L_x_26) ;  /* 0xffffff8c002c7947 */ /* 0x000fea000383ffff */
.L_x_166:
[----:B------:R-:W-:Y:S01]  /*8fd0*/  BSSY B1, `(.L_x_192) ;  /* 0x0000006000017945 */ /* 0x000fe20003800000 */
[----:B------:R-:W-:-:S07]  /*8fe0*/  IMAD.MOV.U32 R15, RZ, RZ, -0x1 ;  /* 0xffffffffff0f7424 */ /* 0x000fce00078e00ff */
[----:B------:R-:W-:Y:S05]  /*8ff0*/  WARPSYNC.COLLECTIVE R15, `(.L_x_193) ;  /* 0x000000000f0c7348 */ /* 0x000fea0003c00000 */
[----:B------:R-:W-:Y:S02]  /*9000*/  ELECT P6, UR62, PT ;  /* 0x00000000003e782f */ /* 0x000fe400038c0000 */
[----:B------:R-:W-:Y:S01]  /*9010*/  MOV R14, UR62 ;  /* 0x0000003e000e7c02 */ /* 0x000fe20008000f00 */
[----:B------:R-:W-:Y:S10]  /*9020*/  ENDCOLLECTIVE ;  /* 0x000000000000791b */ /* 0x000ff40003800000 */
.L_x_193:
[----:B------:R-:W-:Y:S05]  /*9030*/  BSYNC B1 ;  /* 0x0000000000017941 */ /* 0x000fea0003800000 */
.L_x_192:
[----:B------:R-:W-:Y:S05]  /*9040*/  BRA `(.L_x_194) ;  /* 0xffffffec00387947 */ /* 0x000fea000383ffff */
.L_x_169:
[----:B0-----:R0:W1:Y:S02]  /*9050*/  SYNCS.PHASECHK.TRANS64.TRYWAIT P0, [R21+URZ+0x58], R12 ;  /* 0x0000580c150075a7 */ /* 0x001064000800017f */
[----:B-1----:R-:W-:Y:S05]  /*9060*/  @!P0 NANOSLEEP.SYNCS 0x989680 ;  /* 0x009896800000895d */ /* 0x002fea0003900000 */
[----:B------:R-:W1:Y:S02]  /*9070*/  @!P0 SYNCS.PHASECHK.TRANS64 P0, [R21+URZ+0x58], R12 ;  /* 0x0000580c150085a7 */ /* 0x000e64000800007f */
[----:B-1----:R-:W-:Y:S05]  /*9080*/  @!P0 BRA `(.L_x_169) ;  /* 0xfffffffc00f08947 */ /* 0x002fea000383ffff */
[----:B------:R-:W-:Y:S05]  /*9090*/  BRA `(.L_x_195) ;  /* 0xffffffec00747947 */ /* 0x000fea000383ffff */
.L_x_177:
[----:B------:R-:W-:Y:S01]  /*90a0*/  BSSY B0, `(.L_x_196) ;  /* 0x0000006000007945 */ /* 0x000fe20003800000 */
[----:B------:R-:W-:-:S07]  /*90b0*/  IMAD.MOV.U32 R15, RZ, RZ, -0x1 ;  /* 0xffffffffff0f7424 */ /* 0x000fce00078e00ff */
[----:B------:R-:W-:Y:S05]  /*90c0*/  WARPSYNC.COLLECTIVE R15, `(.L_x_197) ;  /* 0x000000000f0c7348 */ /* 0x000fea0003c00000 */
[----:B------:R-:W-:Y:S02]  /*90d0*/  ELECT P6, UR62, PT ;  /* 0x00000000003e782f */ /* 0x000fe400038c0000 */
[----:B------:R-:W-:Y:S01]  /*90e0*/  MOV R14, UR62 ;  /* 0x0000003e000e7c02 */ /* 0x000fe20008000f00 */
[----:B------:R-:W-:Y:S10]  /*90f0*/  ENDCOLLECTIVE ;  /* 0x000000000000791b */ /* 0x000ff40003800000 */
.L_x_197:
[----:B------:R-:W-:Y:S05]  /*9100*/  BSYNC B0 ;  /* 0x0000000000007941 */ /* 0x000fea0003800000 */
.L_x_196:
[----:B------:R-:W-:Y:S05]  /*9110*/  BRA `(.L_x_198) ;  /* 0xfffffff400d47947 */ /* 0x000fea000383ffff */
.L_x_181:
[----:B0-----:R0:W1:Y:S02]  /*9120*/  SYNCS.PHASECHK.TRANS64.TRYWAIT P0, [R7+URZ], R4 ;  /* 0x00000004070075a7 */ /* 0x001064000800017f */
[----:B-1----:R-:W-:Y:S05]  /*9130*/  @!P0 NANOSLEEP.SYNCS 0x989680 ;  /* 0x009896800000895d */ /* 0x002fea0003900000 */
[----:B------:R-:W1:Y:S02]  /*9140*/  @!P0 SYNCS.PHASECHK.TRANS64 P0, [R7+URZ], R4 ;  /* 0x00000004070085a7 */ /* 0x000e64000800007f */
[----:B-1----:R-:W-:Y:S05]  /*9150*/  @!P0 BRA `(.L_x_181) ;  /* 0xfffffffc00f08947 */ /* 0x002fea000383ffff */
[----:B------:R-:W-:Y:S05]  /*9160*/  BRA `(.L_x_199) ;  /* 0xfffffff800147947 */ /* 0x000fea000383ffff */
.L_x_182:
[----:B0-----:R0:W1:Y:S02]  /*9170*/  SYNCS.PHASECHK.TRANS64.TRYWAIT P0, [R8+URZ], R5 ;  /* 0x00000005080075a7 */ /* 0x001064000800017f */
[----:B-1----:R-:W-:Y:S05]  /*9180*/  @!P0 NANOSLEEP.SYNCS 0x989680 ;  /* 0x009896800000895d */ /* 0x002fea0003900000 */
[----:B------:R-:W1:Y:S02]  /*9190*/  @!P0 SYNCS.PHASECHK.TRANS64 P0, [R8+URZ], R5 ;  /* 0x00000005080085a7 */ /* 0x000e64000800007f */
[----:B-1----:R-:W-:Y:S05]  /*91a0*/  @!P0 BRA `(.L_x_182) ;  /* 0xfffffffc00f08947 */ /* 0x002fea000383ffff */
[----:B------:R-:W-:Y:S05]  /*91b0*/  BRA `(.L_x_200) ;  /* 0xfffffff800247947 */ /* 0x000fea000383ffff */
.L_x_183:
[----:B0-----:R0:W1:Y:S02]  /*91c0*/  SYNCS.PHASECHK.TRANS64.TRYWAIT P0, [R9+URZ], R4 ;  /* 0x00000004090075a7 */ /* 0x001064000800017f */
[----:B-1----:R-:W-:Y:S05]  /*91d0*/  @!P0 NANOSLEEP.SYNCS 0x989680 ;  /* 0x009896800000895d */ /* 0x002fea0003900000 */
[----:B------:R-:W1:Y:S02]  /*91e0*/  @!P0 SYNCS.PHASECHK.TRANS64 P0, [R9+URZ], R4 ;  /* 0x00000004090085a7 */ /* 0x000e64000800007f */
[----:B-1----:R-:W-:Y:S05]  /*91f0*/  @!P0 BRA `(.L_x_183) ;  /* 0xfffffffc00f08947 */ /* 0x002fea000383ffff */
[----:B------:R-:W-:Y:S05]  /*9200*/  BRA `(.L_x_201) ;  /* 0xfffffff800347947 */ /* 0x000fea000383ffff */
.L_x_184:
[----:B0-----:R0:W1:Y:S02]  /*9210*/  SYNCS.PHASECHK.TRANS64.TRYWAIT P0, [R8+URZ], R5 ;  /* 0x00000005080075a7 */ /* 0x001064000800017f */
[----:B-1----:R-:W-:Y:S05]  /*9220*/  @!P0 NANOSLEEP.SYNCS 0x989680 ;  /* 0x009896800000895d */ /* 0x002fea0003900000 */
[----:B------:R-:W1:Y:S02]  /*9230*/  @!P0 SYNCS.PHASECHK.TRANS64 P0, [R8+URZ], R5 ;  /* 0x00000005080085a7 */ /* 0x000e64000800007f */
[----:B-1----:R-:W-:Y:S05]  /*9240*/  @!P0 BRA `(.L_x_184) ;  /* 0xfffffffc00f08947 */ /* 0x002fea000383ffff */
[----:B------:R-:W-:Y:S05]  /*9250*/  BRA `(.L_x_202) ;  /* 0xfffffff800447947 */ /* 0x000fea000383ffff */
.L_x_185:
[----:B0-----:R0:W1:Y:S02]  /*9260*/  SYNCS.PHASECHK.TRANS64.TRYWAIT P0, [R9+URZ], R4 ;  /* 0x00000004090075a7 */ /* 0x001064000800017f */
[----:B-1----:R-:W-:Y:S05]  /*9270*/  @!P0 NANOSLEEP.SYNCS 0x989680 ;  /* 0x009896800000895d */ /* 0x002fea0003900000 */
[----:B------:R-:W1:Y:S02]  /*9280*/  @!P0 SYNCS.PHASECHK.TRANS64 P0, [R9+URZ], R4 ;  /* 0x00000004090085a7 */ /* 0x000e64000800007f */
[----:B-1----:R-:W-:Y:S05]  /*9290*/  @!P0 BRA `(.L_x_185) ;  /* 0xfffffffc00f08947 */ /* 0x002fea000383ffff */
[----:B------:R-:W-:Y:S05]  /*92a0*/  BRA `(.L_x_203) ;  /* 0xfffffff800547947 */ /* 0x000fea000383ffff */
.L_x_186:
[----:B0-----:R0:W1:Y:S02]  /*92b0*/  SYNCS.PHASECHK.TRANS64.TRYWAIT P0, [R8+URZ], R5 ;  /* 0x00000005080075a7 */ /* 0x001064000800017f */
[----:B-1----:R-:W-:Y:S05]  /*92c0*/  @!P0 NANOSLEEP.SYNCS 0x989680 ;  /* 0x009896800000895d */ /* 0x002fea0003900000 */
[----:B------:R-:W1:Y:S02]  /*92d0*/  @!P0 SYNCS.PHASECHK.TRANS64 P0, [R8+URZ], R5 ;  /* 0x00000005080085a7 */ /* 0x000e64000800007f */
[----:B-1----:R-:W-:Y:S05]  /*92e0*/  @!P0 BRA `(.L_x_186) ;  /* 0xfffffffc00f08947 */ /* 0x002fea000383ffff */
[----:B------:R-:W-:Y:S05]  /*92f0*/  BRA `(.L_x_204) ;  /* 0xfffffff800647947 */ /* 0x000fea000383ffff */
.L_x_187:
[----:B0-----:R0:W1:Y:S02]  /*9300*/  SYNCS.PHASECHK.TRANS64.TRYWAIT P0, [R9+URZ], R4 ;  /* 0x00000004090075a7 */ /* 0x001064000800017f */
[----:B-1----:R-:W-:Y:S05]  /*9310*/  @!P0 NANOSLEEP.SYNCS 0x989680 ;  /* 0x009896800000895d */ /* 0x002fea0003900000 */
[----:B------:R-:W1:Y:S02]  /*9320*/  @!P0 SYNCS.PHASECHK.TRANS64 P0, [R9+URZ], R4 ;  /* 0x00000004090085a7 */ /* 0x000e64000800007f */
[----:B-1----:R-:W-:Y:S05]  /*9330*/  @!P0 BRA `(.L_x_187) ;  /* 0xfffffffc00f08947 */ /* 0x002fea000383ffff */
[----:B------:R-:W-:Y:S05]  /*9340*/  BRA `(.L_x_205) ;  /* 0xfffffff800747947 */ /* 0x000fea000383ffff */
.L_x_188:
[----:B0-----:R0:W1:Y:S02]  /*9350*/  SYNCS.PHASECHK.TRANS64.TRYWAIT P0, [R8+URZ], R5 ;  /* 0x00000005080075a7 */ /* 0x001064000800017f */
[----:B-1----:R-:W-:Y:S05]  /*9360*/  @!P0 NANOSLEEP.SYNCS 0x989680 ;  /* 0x009896800000895d */ /* 0x002fea0003900000 */
[----:B------:R-:W1:Y:S02]  /*9370*/  @!P0 SYNCS.PHASECHK.TRANS64 P0, [R8+URZ], R5 ;  /* 0x00000005080085a7 */ /* 0x000e64000800007f */
[----:B-1----:R-:W-:Y:S05]  /*9380*/  @!P0 BRA `(.L_x_188) ;  /* 0xfffffffc00f08947 */ /* 0x002fea000383ffff */
[----:B------:R-:W-:Y:S05]  /*9390*/  BRA `(.L_x_206) ;  /* 0xfffffff800847947 */ /* 0x000fea000383ffff */
.L_x_189:
[----:B0-----:R0:W1:Y:S02]  /*93a0*/  SYNCS.PHASECHK.TRANS64.TRYWAIT P0, [R9+URZ], R4 ;  /* 0x00000004090075a7 */ /* 0x001064000800017f */
[----:B-1----:R-:W-:Y:S05]  /*93b0*/  @!P0 NANOSLEEP.SYNCS 0x989680 ;  /* 0x009896800000895d */ /* 0x002fea0003900000 */
[----:B------:R-:W1:Y:S02]  /*93c0*/  @!P0 SYNCS.PHASECHK.TRANS64 P0, [R9+URZ], R4 ;  /* 0x00000004090085a7 */ /* 0x000e64000800007f */
[----:B-1----:R-:W-:Y:S05]  /*93d0*/  @!P0 BRA `(.L_x_189) ;  /* 0xfffffffc00f08947 */ /* 0x002fea000383ffff */
[----:B------:R-:W-:Y:S05]  /*93e0*/  BRA `(.L_x_207) ;  /* 0xfffffff800947947 */ /* 0x000fea000383ffff */
.L_x_190:
[----:B0-----:R0:W1:Y:S02]  /*93f0*/  SYNCS.PHASECHK.TRANS64.TRYWAIT P0, [R6+URZ], R5 ;  /* 0x00000005060075a7 */ /* 0x001064000800017f */
[----:B-1----:R-:W-:Y:S05]  /*9400*/  @!P0 NANOSLEEP.SYNCS 0x989680 ;  /* 0x009896800000895d */ /* 0x002fea0003900000 */
[----:B------:R-:W1:Y:S02]  /*9410*/  @!P0 SYNCS.PHASECHK.TRANS64 P0, [R6+URZ], R5 ;  /* 0x00000005060085a7 */ /* 0x000e64000800007f */
[----:B-1----:R-:W-:Y:S05]  /*9420*/  @!P0 BRA `(.L_x_190) ;  /* 0xfffffffc00f08947 */ /* 0x002fea000383ffff */
[----:B------:R-:W-:Y:S05]  /*9430*/  BRA `(.L_x_208) ;  /* 0xfffffff8009c7947 */ /* 0x000fea000383ffff */
.L_x_209:
[----:B------:R-:W-:-:S00]  /*9440*/  BRA `(.L_x_209) ;  /* 0xfffffffc00fc7947 */ /* 0x000fc0000383ffff */
[----:B------:R-:W-:-:S00]  /*9450*/  NOP ;  /* 0x0000000000007918 */ /* 0x000fc00000000000 */
        /* <DEDUP_REMOVED lines=10> */
.L_x_210:


//--------------------- .nv.global.init           --------------------------
	.section	.nv.global.init,"aw",@progbits
.nv.global.init:
	.type		$str$22,@object
	.size		$str$22,($str$23 - $str$22)
$str$22:
        /*0000*/ 	.byte	0x6b, 0x5f, 0x74, 0x69, 0x6c, 0x65, 0x5f, 0x63, 0x6f, 0x75, 0x6e, 0x74, 0x20, 0x3e, 0x3d, 0x20
        /*0010*/ 	.byte	0x31, 0x00
	.type		$str$23,@object
	.size		$str$23,(__unnamed_1 - $str$23)
$str$23:
        /*0012*/ 	.byte	0x2f, 0x74, 0x6d, 0x70, 0x2f, 0x63, 0x75, 0x74, 0x6c, 0x61, 0x73, 0x73, 0x5f, 0x73, 0x77, 0x65
        /*0022*/ 	.byte	0x65, 0x70, 0x5f, 0x73, 0x72, 0x63, 0x2f, 0x69, 0x6e, 0x63, 0x6c, 0x75, 0x64, 0x65, 0x2f, 0x63
        /*0032*/ 	.byte	0x75, 0x74, 0x6c, 0x61, 0x73, 0x73, 0x2f, 0x67, 0x65, 0x6d, 0x6d, 0x2f, 0x63, 0x6f, 0x6c, 0x6c
        /*0042*/ 	.byte	0x65, 0x63, 0x74, 0x69, 0x76, 0x65, 0x2f, 0x73, 0x6d, 0x39, 0x30, 0x5f, 0x6d, 0x6d, 0x61, 0x5f
        /*0052*/ 	.byte	0x74, 0x6d, 0x61, 0x5f, 0x67, 0x6d, 0x6d, 0x61, 0x5f, 0x73, 0x73, 0x5f, 0x77, 0x61, 0x72, 0x70
        /*0062*/ 	.byte	0x73, 0x70, 0x65, 0x63, 0x69, 0x61, 0x6c, 0x69, 0x7a, 0x65, 0x64, 0x2e, 0x68, 0x70, 0x70, 0x00
	.type		__unnamed_1,@object
	.size		__unnamed_1,(.L_0 - __unnamed_1)
__unnamed_1:
        /*0072*/ 	.byte	0x76, 0x6f, 0x69, 0x64, 0x20, 0x63, 0x75, 0x74, 0x6c, 0x61, 0x73, 0x73, 0x3a, 0x3a, 0x67, 0x65
        /* <DEDUP_REMOVED lines=181> */
        /*0bd2*/ 	.byte	0x65, 0x6e, 0x74, 0x69, 0x74, 0x79, 0x5d, 0x00
.L_0:


//--------------------- .nv.shared._ZN7cutlass13device_kernelINS_4gemm6kernel13GemmUniversalIN4cute5tupleIJiiiiEEENS1_10collective13CollectiveMmaINS1_34MainloopSm90TmaGmmaWarpSpecializedILi11ENS5_IJNS4_1CILi2EEESB_NSA_ILi1EEEEEENS1_35KernelTmaWarpSpecializedCooperativeEEENS5_IJNSA_ILi256EEENSA_ILi64EEENSA_ILi32EEEEEENS_10bfloat16_tENS5_IJlSC_lEEESK_SL_NS4_8TiledMMAINS4_8MMA_AtomIJNS4_4SM904GMMA27MMA_64x64x16_F32BF16BF16_SSILNSP_5MajorE0ELSR_0ELNSP_7ScaleInE1ELSS_1EEEEEENS4_6LayoutINS5_IJSB_SC_SC_EEENS5_IJSC_NSA_ILi0EEESX_EEEEENS5_IJNS4_10UnderscoreES10_S10_EEEEENS4_23SM90_TMA_LOAD_MULTICASTENS4_14ComposedLayoutINS4_7SwizzleILi2ELi4ELi3EEENS4_18smem_ptr_flag_bitsILi16EEENSV_INS5_IJNSA_ILi8EEESI_EEENS5_IJSI_SC_EEEEEEEvNS4_8identityES13_S1D_vS1E_EENS_8epilogue10collective6detail29Sm90TmaWarpSpecializedAdapterINS1H_15DefaultEpilogueISK_SL_SL_NS1G_6thread17LinearCombinationISK_Li1EffLNS1L_9ScaleType4KindE0ELNS_15FloatRoundStyleE2ESK_EENS1_15EpilogueDefaultEEEEEvvEEEEvNT_6ParamsE --------------------------
	.section	.nv.shared._ZN7cutlass13device_kernelINS_4gemm6kernel13GemmUniversalIN4cute5tupleIJiiiiEEENS1_10collective13CollectiveMmaINS1_34MainloopSm90TmaGmmaWarpSpecializedILi11ENS5_IJNS4_1CILi2EEESB_NSA_ILi1EEEEEENS1_35KernelTmaWarpSpecializedCooperativeEEENS5_IJNSA_ILi256EEENSA_ILi64EEENSA_ILi32EEEEEENS_10bfloat16_tENS5_IJlSC_lEEESK_SL_NS4_8TiledMMAINS4_8MMA_AtomIJNS4_4SM904GMMA27MMA_64x64x16_F32BF16BF16_SSILNSP_5MajorE0ELSR_0ELNSP_7ScaleInE1ELSS_1EEEEEENS4_6LayoutINS5_IJSB_SC_SC_EEENS5_IJSC_NSA_ILi0EEESX_EEEEENS5_IJNS4_10UnderscoreES10_S10_EEEEENS4_23SM90_TMA_LOAD_MULTICASTENS4_14ComposedLayoutINS4_7SwizzleILi2ELi4ELi3EEENS4_18smem_ptr_flag_bitsILi16EEENSV_INS5_IJNSA_ILi8EEESI_EEENS5_IJSI_SC_EEEEEEEvNS4_8identityES13_S1D_vS1E_EENS_8epilogue10collective6detail29Sm90TmaWarpSpecializedAdapterINS1H_15DefaultEpilogueISK_SL_SL_NS1G_6thread17LinearCombinationISK_Li1EffLNS1L_9ScaleType4KindE0ELNS_15FloatRoundStyleE2ESK_EENS1_15EpilogueDefaultEEEEEvvEEEEvNT_6ParamsE,"aw",@nobits
	.sectionflags	@""
	.align	16
	.zero		1024


//--------------------- .nv.shared.reserved.0     --------------------------
	.section	.nv.shared.reserved.0,"aw",@nobits
	.weak		__nv_reservedSMEM_offset_0_alias
	.size		__nv_reservedSMEM_offset_0_alias, 0, 0
	.other		__nv_reservedSMEM_offset_0_alias,@"STO_CUDA_RESERVED_SHARED STV_DEFAULT"
__nv_reservedSMEM_offset_0_alias:
	.zero		0


//--------------------- .nv.global                --------------------------
	.section	.nv.global,"aw",@nobits
.nv.global:
	.type		_ZN39_INTERNAL_3087df5e_4_k_cu_d37494a0_32994cute1_E,@object
	.size		_ZN39_INTERNAL_3087df5e_4_k_cu_d37494a0_32994cute1_E,(_ZN39_INTERNAL_3087df5e_4_k_cu_d37494a0_32994cuda3std3__45__cpo6cbeginE - _ZN39_INTERNAL_3087df5e_4_k_cu_d37494a0_32994cute1_E)
_ZN39_INTERNAL_3087df5e_4_k_cu_d37494a0_32994cute1_E:
	.zero		1
	.type		_ZN39_INTERNAL_3087df5e_4_k_cu_d37494a0_32994cuda3std3__45__cpo6cbeginE,@object
	.size		_ZN39_INTERNAL_3087df5e_4_k_cu_d37494a0_32994cuda3std3__45__cpo6cbeginE,(_ZN39_INTERNAL_3087df5e_4_k_cu_d37494a0_32994cuda3std3__48in_placeE - _ZN39_INTERNAL_3087df5e_4_k_cu_d37494a0_32994cuda3std3__45__cpo6cbeginE)
_ZN39_INTERNAL_3087df5e_4_k_cu_d37494a0_32994cuda3std3__45__cpo6cbeginE:
	.zero		1
	.type		_ZN39_INTERNAL_3087df5e_4_k_cu_d37494a0_32994cuda3std3__48in_placeE,@object
	.size		_ZN39_INTERNAL_3087df5e_4_k_cu_d37494a0_32994cuda3std3__48in_placeE,(_ZN39_INTERNAL_3087df5e_4_k_cu_d37494a0_32994cuda3std6ranges3__45__cpo9iter_moveE - _ZN39_INTERNAL_3087df5e_4_k_cu_d37494a0_32994cuda3std3__48in_placeE)
_ZN39_INTERNAL_3087df5e_4_k_cu_d37494a0_32994cuda3std3__48in_placeE:
	.zero		1
	.type		_ZN39_INTERNAL_3087df5e_4_k_cu_d37494a0_32994cuda3std6ranges3__45__cpo9iter_moveE,@object
	.size		_ZN39_INTERNAL_3087df5e_4_k_cu_d37494a0_32994cuda3std6ranges3__45__cpo9iter_moveE,(_ZN39_INTERNAL_3087df5e_4_k_cu_d37494a0_32994cuda3std3__45__cpo5beginE - _ZN39_INTERNAL_3087df5e_4_k_cu_d37494a0_32994cuda3std6ranges3__45__cpo9iter_moveE)
_ZN39_INTERNAL_3087df5e_4_k_cu_d37494a0_32994cuda3std6ranges3__45__cpo9iter_moveE:
	.zero		1
	.type		_ZN39_INTERNAL_3087df5e_4_k_cu_d37494a0_32994cuda3std3__45__cpo5beginE,@object
	.size		_ZN39_INTERNAL_3087df5e_4_k_cu_d37494a0_32994cuda3std3__45__cpo5beginE,(_ZN39_INTERNAL_3087df5e_4_k_cu_d37494a0_32994cuda3std3__441_GLOBAL__N__3087df5e_4_k_cu_d37494a0_32996ignoreE - _ZN39_INTERNAL_3087df5e_4_k_cu_d37494a0_32994cuda3std3__45__cpo5beginE)
_ZN39_INTERNAL_3087df5e_4_k_cu_d37494a0_32994cuda3std3__45__cpo5beginE:
	.zero		1
	.type		_ZN39_INTERNAL_3087df5e_4_k_cu_d37494a0_32994cuda3std3__441_GLOBAL__N__3087df5e_4_k_cu_d37494a0_32996ignoreE,@object
	.size		_ZN39_INTERNAL_3087df5e_4_k_cu_d37494a0_32994cuda3std3__441_GLOBAL__N__3087df5e_4_k_cu_d37494a0_32996ignoreE,(_ZN39_INTERNAL_3087df5e_4_k_cu_d37494a0_32994cute7productE - _ZN39_INTERNAL_3087df5e_4_k_cu_d37494a0_32994cuda3std3__441_GLOBAL__N__3087df5e_4_k_cu_d37494a0_32996ignoreE)
_ZN39_INTERNAL_3087df5e_4_k_cu_d37494a0_32994cuda3std3__441_GLOBAL__N__3087df5e_4_k_cu_d37494a0_32996ignoreE:
	.zero		1
	.type		_ZN39_INTERNAL_3087df5e_4_k_cu_d37494a0_32994cute7productE,@object
	.size		_ZN39_INTERNAL_3087df5e_4_k_cu_d37494a0_32994cute7productE,(_ZN39_INTERNAL_3087df5e_4_k_cu_d37494a0_32994cuda3std3__45__cpo3endE - _ZN39_INTERNAL_3087df5e_4_k_cu_d37494a0_32994cute7productE)
_ZN39_INTERNAL_3087df5e_4_k_cu_d37494a0_32994cute7productE:
	.zero		1
	.type		_ZN39_INTERNAL_3087df5e_4_k_cu_d37494a0_32994cuda3std3__45__cpo3endE,@object
	.size		_ZN39_INTERNAL_3087df5e_4_k_cu_d37494a0_32994cuda3std3__45__cpo3endE,(_ZN39_INTERNAL_3087df5e_4_k_cu_d37494a0_32994cuda3std3__419piecewise_constructE - _ZN39_INTERNAL_3087df5e_4_k_cu_d37494a0_32994cuda3std3__45__cpo3endE)
_ZN39_INTERNAL_3087df5e_4_k_cu_d37494a0_32994cuda3std3__45__cpo3endE:
	.zero		1
	.type		_ZN39_INTERNAL_3087df5e_4_k_cu_d37494a0_32994cuda3std3__419piecewise_constructE,@object
	.size		_ZN39_INTERNAL_3087df5e_4_k_cu_d37494a0_32994cuda3std3__419piecewise_constructE,(_ZN39_INTERNAL_3087df5e_4_k_cu_d37494a0_32994cuda3std3__45__cpo4cendE - _ZN39_INTERNAL_3087df5e_4_k_cu_d37494a0_32994cuda3std3__419piecewise_constructE)
_ZN39_INTERNAL_3087df5e_4_k_cu_d37494a0_32994cuda3std3__419piecewise_constructE:
	.zero		1
	.type		_ZN39_INTERNAL_3087df5e_4_k_cu_d37494a0_32994cuda3std3__45__cpo4cendE,@object
	.size		_ZN39_INTERNAL_3087df5e_4_k_cu_d37494a0_32994cuda3std3__45__cpo4cendE,(_ZN39_INTERNAL_3087df5e_4_k_cu_d37494a0_32994cuda3std6ranges3__45__cpo4swapE - _ZN39_INTERNAL_3087df5e_4_k_cu_d37494a0_32994cuda3std3__45__cpo4cendE)
_ZN39_INTERNAL_3087df5e_4_k_cu_d37494a0_32994cuda3std3__45__cpo4cendE:
	.zero		1
	.type		_ZN39_INTERNAL_3087df5e_4_k_cu_d37494a0_32994cuda3std6ranges3__45__cpo4swapE,@object
	.size		_ZN39_INTERNAL_3087df5e_4_k_cu_d37494a0_32994cuda3std6ranges3__45__cpo4swapE,(.L_8 - _ZN39_INTERNAL_3087df5e_4_k_cu_d37494a0_32994cuda3std6ranges3__45__cpo4swapE)
_ZN39_INTERNAL_3087df5e_4_k_cu_d37494a0_32994cuda3std6ranges3__45__cpo4swapE:
	.zero		1
.L_8:


//--------------------- .nv.constant0._ZN7cutlass13device_kernelINS_4gemm6kernel13GemmUniversalIN4cute5tupleIJiiiiEEENS1_10collective13CollectiveMmaINS1_34MainloopSm90TmaGmmaWarpSpecializedILi11ENS5_IJNS4_1CILi2EEESB_NSA_ILi1EEEEEENS1_35KernelTmaWarpSpecializedCooperativeEEENS5_IJNSA_ILi256EEENSA_ILi64EEENSA_ILi32EEEEEENS_10bfloat16_tENS5_IJlSC_lEEESK_SL_NS4_8TiledMMAINS4_8MMA_AtomIJNS4_4SM904GMMA27MMA_64x64x16_F32BF16BF16_SSILNSP_5MajorE0ELSR_0ELNSP_7ScaleInE1ELSS_1EEEEEENS4_6LayoutINS5_IJSB_SC_SC_EEENS5_IJSC_NSA_ILi0EEESX_EEEEENS5_IJNS4_10UnderscoreES10_S10_EEEEENS4_23SM90_TMA_LOAD_MULTICASTENS4_14ComposedLayoutINS4_7SwizzleILi2ELi4ELi3EEENS4_18smem_ptr_flag_bitsILi16EEENSV_INS5_IJNSA_ILi8EEESI_EEENS5_IJSI_SC_EEEEEEEvNS4_8identityES13_S1D_vS1E_EENS_8epilogue10collective6detail29Sm90TmaWarpSpecializedAdapterINS1H_15DefaultEpilogueISK_SL_SL_NS1G_6thread17LinearCombinationISK_Li1EffLNS1L_9ScaleType4KindE0ELNS_15FloatRoundStyleE2ESK_EENS1_15EpilogueDefaultEEEEEvvEEEEvNT_6ParamsE --------------------------
	.section	.nv.constant0._ZN7cutlass13device_kernelINS_4gemm6kernel13GemmUniversalIN4cute5tupleIJiiiiEEENS1_10collective13CollectiveMmaINS1_34MainloopSm90TmaGmmaWarpSpecializedILi11ENS5_IJNS4_1CILi2EEESB_NSA_ILi1EEEEEENS1_35KernelTmaWarpSpecializedCooperativeEEENS5_IJNSA_ILi256EEENSA_ILi64EEENSA_ILi32EEEEEENS_10bfloat16_tENS5_IJlSC_lEEESK_SL_NS4_8TiledMMAINS4_8MMA_AtomIJNS4_4SM904GMMA27MMA_64x64x16_F32BF16BF16_SSILNSP_5MajorE0ELSR_0ELNSP_7ScaleInE1ELSS_1EEEEEENS4_6LayoutINS5_IJSB_SC_SC_EEENS5_IJSC_NSA_ILi0EEESX_EEEEENS5_IJNS4_10UnderscoreES10_S10_EEEEENS4_23SM90_TMA_LOAD_MULTICASTENS4_14ComposedLayoutINS4_7SwizzleILi2ELi4ELi3EEENS4_18smem_ptr_flag_bitsILi16EEENSV_INS5_IJNSA_ILi8EEESI_EEENS5_IJSI_SC_EEEEEEEvNS4_8identityES13_S1D_vS1E_EENS_8epilogue10collective6detail29Sm90TmaWarpSpecializedAdapterINS1H_15DefaultEpilogueISK_SL_SL_NS1G_6thread17LinearCombinationISK_Li1EffLNS1L_9ScaleType4KindE0ELNS_15FloatRoundStyleE2ESK_EENS1_15EpilogueDefaultEEEEEvvEEEEvNT_6ParamsE,"a",@progbits
	.sectionflags	@""
	.align	4
.nv.constant0._ZN7cutlass13device_kernelINS_4gemm6kernel13GemmUniversalIN4cute5tupleIJiiiiEEENS1_10collective13CollectiveMmaINS1_34MainloopSm90TmaGmmaWarpSpecializedILi11ENS5_IJNS4_1CILi2EEESB_NSA_ILi1EEEEEENS1_35KernelTmaWarpSpecializedCooperativeEEENS5_IJNSA_ILi256EEENSA_ILi64EEENSA_ILi32EEEEEENS_10bfloat16_tENS5_IJlSC_lEEESK_SL_NS4_8TiledMMAINS4_8MMA_AtomIJNS4_4SM904GMMA27MMA_64x64x16_F32BF16BF16_SSILNSP_5MajorE0ELSR_0ELNSP_7ScaleInE1ELSS_1EEEEEENS4_6LayoutINS5_IJSB_SC_SC_EEENS5_IJSC_NSA_ILi0EEESX_EEEEENS5_IJNS4_10UnderscoreES10_S10_EEEEENS4_23SM90_TMA_LOAD_MULTICASTENS4_14ComposedLayoutINS4_7SwizzleILi2ELi4ELi3EEENS4_18smem_ptr_flag_bitsILi16EEENSV_INS5_IJNSA_ILi8EEESI_EEENS5_IJSI_SC_EEEEEEEvNS4_8identityES13_S1D_vS1E_EENS_8epilogue10collective6detail29Sm90TmaWarpSpecializedAdapterINS1H_15DefaultEpilogueISK_SL_SL_NS1G_6thread17LinearCombinationISK_Li1EffLNS1L_9ScaleType4KindE0ELNS_15FloatRoundStyleE2ESK_EENS1_15EpilogueDefaultEEEEEvvEEEEvNT_6ParamsE:
	.zero		1664


//--------------------- SYMBOLS --------------------------

	.type		.nv.reservedSmem.offset0,@object
	.size		.nv.reservedSmem.offset0,0x4
	.type		__assertfail,@function
